//
// Generated by NVIDIA NVVM Compiler
//
// Compiler Build ID: CL-36424714
// Cuda compilation tools, release 13.0, V13.0.88
// Based on NVVM 20.0.0
//

.version 9.0
.target sm_100
.address_size 64

	// .globl	_Z11ComputeDispPdS_S_S_PKdS1_S1_S1_S1_ll

.visible .entry _Z11ComputeDispPdS_S_S_PKdS1_S1_S1_S1_ll(
	.param .u64 .ptr .align 1 _Z11ComputeDispPdS_S_S_PKdS1_S1_S1_S1_ll_param_0,
	.param .u64 .ptr .align 1 _Z11ComputeDispPdS_S_S_PKdS1_S1_S1_S1_ll_param_1,
	.param .u64 .ptr .align 1 _Z11ComputeDispPdS_S_S_PKdS1_S1_S1_S1_ll_param_2,
	.param .u64 .ptr .align 1 _Z11ComputeDispPdS_S_S_PKdS1_S1_S1_S1_ll_param_3,
	.param .u64 .ptr .align 1 _Z11ComputeDispPdS_S_S_PKdS1_S1_S1_S1_ll_param_4,
	.param .u64 .ptr .align 1 _Z11ComputeDispPdS_S_S_PKdS1_S1_S1_S1_ll_param_5,
	.param .u64 .ptr .align 1 _Z11ComputeDispPdS_S_S_PKdS1_S1_S1_S1_ll_param_6,
	.param .u64 .ptr .align 1 _Z11ComputeDispPdS_S_S_PKdS1_S1_S1_S1_ll_param_7,
	.param .u64 .ptr .align 1 _Z11ComputeDispPdS_S_S_PKdS1_S1_S1_S1_ll_param_8,
	.param .u64 _Z11ComputeDispPdS_S_S_PKdS1_S1_S1_S1_ll_param_9,
	.param .u64 _Z11ComputeDispPdS_S_S_PKdS1_S1_S1_S1_ll_param_10
)
{
	.reg .pred 	%p<14>;
	.reg .b32 	%r<12>;
	.reg .b64 	%rd<70>;
	.reg .b64 	%fd<52>;

	ld.param.u64 	%rd14, [_Z11ComputeDispPdS_S_S_PKdS1_S1_S1_S1_ll_param_2];
	ld.param.u64 	%rd15, [_Z11ComputeDispPdS_S_S_PKdS1_S1_S1_S1_ll_param_3];
	ld.param.u64 	%rd16, [_Z11ComputeDispPdS_S_S_PKdS1_S1_S1_S1_ll_param_4];
	ld.param.u64 	%rd11, [_Z11ComputeDispPdS_S_S_PKdS1_S1_S1_S1_ll_param_6];
	ld.param.u64 	%rd17, [_Z11ComputeDispPdS_S_S_PKdS1_S1_S1_S1_ll_param_7];
	ld.param.u64 	%rd18, [_Z11ComputeDispPdS_S_S_PKdS1_S1_S1_S1_ll_param_8];
	ld.param.u64 	%rd12, [_Z11ComputeDispPdS_S_S_PKdS1_S1_S1_S1_ll_param_9];
	ld.param.u64 	%rd13, [_Z11ComputeDispPdS_S_S_PKdS1_S1_S1_S1_ll_param_10];
	cvta.to.global.u64 	%rd1, %rd15;
	cvta.to.global.u64 	%rd2, %rd17;
	cvta.to.global.u64 	%rd3, %rd16;
	cvta.to.global.u64 	%rd4, %rd14;
	cvta.to.global.u64 	%rd19, %rd18;
	mov.u32 	%r2, %ctaid.x;
	mov.u32 	%r3, %ntid.x;
	mov.u32 	%r4, %tid.x;
	mad.lo.s32 	%r5, %r2, %r3, %r4;
	mov.u32 	%r6, %ctaid.y;
	mov.u32 	%r7, %ntid.y;
	mov.u32 	%r8, %tid.y;
	mad.lo.s32 	%r1, %r6, %r7, %r8;
	ld.global.f64 	%fd1, [%rd19];
	ld.global.f64 	%fd2, [%rd19+8];
	ld.global.f64 	%fd3, [%rd19+16];
	ld.global.f64 	%fd4, [%rd19+40];
	ld.global.f64 	%fd5, [%rd19+48];
	setp.lt.s32 	%p1, %r5, 1;
	cvt.s64.s32 	%rd5, %r5;
	setp.le.s64 	%p2, %rd12, %rd5;
	or.pred  	%p3, %p1, %p2;
	setp.eq.s32 	%p4, %r1, 0;
	or.pred  	%p5, %p4, %p3;
	@%p5 bra 	$L__BB0_3;
	cvt.u64.u32 	%rd6, %r1;
	add.s64 	%rd20, %rd13, -1;
	setp.le.s64 	%p6, %rd20, %rd6;
	@%p6 bra 	$L__BB0_3;
	ld.param.u64 	%rd69, [_Z11ComputeDispPdS_S_S_PKdS1_S1_S1_S1_ll_param_5];
	mul.lo.s64 	%rd21, %rd12, %rd6;
	add.s64 	%rd22, %rd21, %rd5;
	add.s64 	%rd23, %rd22, %rd6;
	shl.b64 	%rd24, %rd23, 3;
	add.s64 	%rd25, %rd4, %rd24;
	ld.global.f64 	%fd6, [%rd25];
	mul.f64 	%fd7, %fd3, %fd5;
	mov.f64 	%fd8, 0d3FF0000000000000;
	sub.f64 	%fd9, %fd8, %fd7;
	div.rn.f64 	%fd10, %fd3, %fd4;
	shl.b64 	%rd26, %rd22, 3;
	add.s64 	%rd27, %rd3, %rd26;
	ld.global.f64 	%fd11, [%rd27];
	ld.global.f64 	%fd12, [%rd27+-8];
	sub.f64 	%fd13, %fd12, %fd11;
	cvta.to.global.u64 	%rd28, %rd69;
	add.s64 	%rd29, %rd28, %rd26;
	ld.global.f64 	%fd14, [%rd29];
	add.f64 	%fd15, %fd13, %fd14;
	ld.global.f64 	%fd16, [%rd29+-8];
	sub.f64 	%fd17, %fd15, %fd16;
	div.rn.f64 	%fd18, %fd17, %fd1;
	add.s64 	%rd30, %rd12, -1;
	sub.s64 	%rd31, %rd21, %rd6;
	add.s64 	%rd32, %rd31, %rd5;
	shl.b64 	%rd33, %rd32, 3;
	add.s64 	%rd34, %rd2, %rd33;
	ld.global.f64 	%fd19, [%rd34+-8];
	add.s32 	%r9, %r1, -1;
	cvt.u64.u32 	%rd35, %r9;
	mad.lo.s64 	%rd36, %rd30, %rd35, %rd5;
	shl.b64 	%rd37, %rd36, 3;
	add.s64 	%rd38, %rd2, %rd37;
	ld.global.f64 	%fd20, [%rd38+-8];
	sub.f64 	%fd21, %fd19, %fd20;
	div.rn.f64 	%fd22, %fd21, %fd2;
	add.f64 	%fd23, %fd18, %fd22;
	mul.f64 	%fd24, %fd10, %fd23;
	fma.rn.f64 	%fd25, %fd9, %fd6, %fd24;
	st.global.f64 	[%rd25], %fd25;
$L__BB0_3:
	setp.eq.s32 	%p7, %r1, 0;
	cvt.u32.u64 	%r10, %rd5;
	setp.lt.s32 	%p8, %r10, 1;
	add.s64 	%rd40, %rd12, -1;
	setp.le.s64 	%p9, %rd40, %rd5;
	cvt.u64.u32 	%rd7, %r1;
	setp.le.s64 	%p10, %rd13, %rd7;
	or.pred  	%p11, %p9, %p10;
	or.pred  	%p12, %p11, %p8;
	or.pred  	%p13, %p7, %p12;
	@%p13 bra 	$L__BB0_5;
	cvta.to.global.u64 	%rd41, %rd11;
	mad.lo.s64 	%rd42, %rd12, %rd7, %rd5;
	shl.b64 	%rd43, %rd42, 3;
	add.s64 	%rd44, %rd1, %rd43;
	ld.global.f64 	%fd26, [%rd44];
	mul.f64 	%fd27, %fd3, %fd5;
	mov.f64 	%fd28, 0d3FF0000000000000;
	sub.f64 	%fd29, %fd28, %fd27;
	div.rn.f64 	%fd30, %fd3, %fd4;
	add.s64 	%rd45, %rd3, %rd43;
	ld.global.f64 	%fd31, [%rd45];
	add.s32 	%r11, %r1, -1;
	cvt.u64.u32 	%rd46, %r11;
	mul.lo.s64 	%rd47, %rd12, %rd46;
	add.s64 	%rd48, %rd47, %rd5;
	shl.b64 	%rd49, %rd48, 3;
	add.s64 	%rd50, %rd3, %rd49;
	ld.global.f64 	%fd32, [%rd50];
	sub.f64 	%fd33, %fd32, %fd31;
	add.s64 	%rd51, %rd41, %rd43;
	ld.global.f64 	%fd34, [%rd51];
	add.f64 	%fd35, %fd33, %fd34;
	add.s64 	%rd52, %rd41, %rd49;
	ld.global.f64 	%fd36, [%rd52];
	sub.f64 	%fd37, %fd35, %fd36;
	div.rn.f64 	%fd38, %fd37, %fd2;
	sub.s64 	%rd53, %rd47, %rd46;
	add.s64 	%rd54, %rd53, %rd5;
	shl.b64 	%rd55, %rd54, 3;
	add.s64 	%rd56, %rd2, %rd55;
	ld.global.f64 	%fd39, [%rd56];
	ld.global.f64 	%fd40, [%rd56+-8];
	sub.f64 	%fd41, %fd39, %fd40;
	div.rn.f64 	%fd42, %fd41, %fd1;
	add.f64 	%fd43, %fd38, %fd42;
	mul.f64 	%fd44, %fd30, %fd43;
	fma.rn.f64 	%fd45, %fd29, %fd26, %fd44;
	st.global.f64 	[%rd44], %fd45;
$L__BB0_5:
	ld.param.u64 	%rd68, [_Z11ComputeDispPdS_S_S_PKdS1_S1_S1_S1_ll_param_1];
	ld.param.u64 	%rd67, [_Z11ComputeDispPdS_S_S_PKdS1_S1_S1_S1_ll_param_0];
	cvta.to.global.u64 	%rd57, %rd67;
	cvta.to.global.u64 	%rd58, %rd68;
	mad.lo.s64 	%rd59, %rd12, %rd7, %rd5;
	add.s64 	%rd60, %rd59, %rd7;
	shl.b64 	%rd61, %rd60, 3;
	add.s64 	%rd62, %rd57, %rd61;
	ld.global.f64 	%fd46, [%rd62];
	add.s64 	%rd63, %rd4, %rd61;
	ld.global.f64 	%fd47, [%rd63];
	fma.rn.f64 	%fd48, %fd3, %fd47, %fd46;
	st.global.f64 	[%rd62], %fd48;
	shl.b64 	%rd64, %rd59, 3;
	add.s64 	%rd65, %rd58, %rd64;
	ld.global.f64 	%fd49, [%rd65];
	add.s64 	%rd66, %rd1, %rd64;
	ld.global.f64 	%fd50, [%rd66];
	fma.rn.f64 	%fd51, %fd3, %fd50, %fd49;
	st.global.f64 	[%rd65], %fd51;
	ret;

}
	// .globl	_Z13ComputeStressPKdS0_S0_PdS1_S1_S1_S0_ll
.visible .entry _Z13ComputeStressPKdS0_S0_PdS1_S1_S1_S0_ll(
	.param .u64 .ptr .align 1 _Z13ComputeStressPKdS0_S0_PdS1_S1_S1_S0_ll_param_0,
	.param .u64 .ptr .align 1 _Z13ComputeStressPKdS0_S0_PdS1_S1_S1_S0_ll_param_1,
	.param .u64 .ptr .align 1 _Z13ComputeStressPKdS0_S0_PdS1_S1_S1_S0_ll_param_2,
	.param .u64 .ptr .align 1 _Z13ComputeStressPKdS0_S0_PdS1_S1_S1_S0_ll_param_3,
	.param .u64 .ptr .align 1 _Z13ComputeStressPKdS0_S0_PdS1_S1_S1_S0_ll_param_4,
	.param .u64 .ptr .align 1 _Z13ComputeStressPKdS0_S0_PdS1_S1_S1_S0_ll_param_5,
	.param .u64 .ptr .align 1 _Z13ComputeStressPKdS0_S0_PdS1_S1_S1_S0_ll_param_6,
	.param .u64 .ptr .align 1 _Z13ComputeStressPKdS0_S0_PdS1_S1_S1_S0_ll_param_7,
	.param .u64 _Z13ComputeStressPKdS0_S0_PdS1_S1_S1_S0_ll_param_8,
	.param .u64 _Z13ComputeStressPKdS0_S0_PdS1_S1_S1_S0_ll_param_9
)
{
	.reg .pred 	%p<4>;
	.reg .b32 	%r<10>;
	.reg .b64 	%rd<49>;
	.reg .b64 	%fd<52>;

	ld.param.u64 	%rd8, [_Z13ComputeStressPKdS0_S0_PdS1_S1_S1_S0_ll_param_0];
	ld.param.u64 	%rd9, [_Z13ComputeStressPKdS0_S0_PdS1_S1_S1_S0_ll_param_1];
	ld.param.u64 	%rd10, [_Z13ComputeStressPKdS0_S0_PdS1_S1_S1_S0_ll_param_2];
	ld.param.u64 	%rd11, [_Z13ComputeStressPKdS0_S0_PdS1_S1_S1_S0_ll_param_3];
	ld.param.u64 	%rd12, [_Z13ComputeStressPKdS0_S0_PdS1_S1_S1_S0_ll_param_4];
	ld.param.u64 	%rd13, [_Z13ComputeStressPKdS0_S0_PdS1_S1_S1_S0_ll_param_5];
	ld.param.u64 	%rd14, [_Z13ComputeStressPKdS0_S0_PdS1_S1_S1_S0_ll_param_7];
	ld.param.u64 	%rd7, [_Z13ComputeStressPKdS0_S0_PdS1_S1_S1_S0_ll_param_8];
	ld.param.u64 	%rd15, [_Z13ComputeStressPKdS0_S0_PdS1_S1_S1_S0_ll_param_9];
	cvta.to.global.u64 	%rd17, %rd13;
	cvta.to.global.u64 	%rd18, %rd12;
	cvta.to.global.u64 	%rd19, %rd11;
	cvta.to.global.u64 	%rd20, %rd9;
	cvta.to.global.u64 	%rd21, %rd8;
	cvta.to.global.u64 	%rd22, %rd10;
	cvta.to.global.u64 	%rd23, %rd14;
	mov.u32 	%r1, %ctaid.x;
	mov.u32 	%r2, %ntid.x;
	mov.u32 	%r3, %tid.x;
	mad.lo.s32 	%r4, %r1, %r2, %r3;
	mov.u32 	%r5, %ctaid.y;
	mov.u32 	%r6, %ntid.y;
	mov.u32 	%r7, %tid.y;
	mad.lo.s32 	%r8, %r5, %r6, %r7;
	ld.global.f64 	%fd1, [%rd23];
	ld.global.f64 	%fd2, [%rd23+8];
	ld.global.f64 	%fd4, [%rd23+24];
	ld.global.f64 	%fd3, [%rd23+32];
	cvt.u64.u32 	%rd1, %r8;
	mul.lo.s64 	%rd2, %rd7, %rd1;
	cvt.s64.s32 	%rd3, %r4;
	add.s64 	%rd24, %rd2, %rd3;
	shl.b64 	%rd25, %rd24, 3;
	add.s64 	%rd26, %rd22, %rd25;
	ld.global.f64 	%fd5, [%rd26];
	add.s64 	%rd27, %rd24, %rd1;
	shl.b64 	%rd28, %rd27, 3;
	add.s64 	%rd4, %rd21, %rd28;
	ld.global.f64 	%fd6, [%rd4+8];
	ld.global.f64 	%fd7, [%rd4];
	sub.f64 	%fd8, %fd6, %fd7;
	div.rn.f64 	%fd9, %fd8, %fd1;
	add.s64 	%rd29, %rd24, %rd7;
	shl.b64 	%rd30, %rd29, 3;
	add.s64 	%rd5, %rd20, %rd30;
	ld.global.f64 	%fd10, [%rd5];
	add.s64 	%rd31, %rd20, %rd25;
	ld.global.f64 	%fd11, [%rd31];
	sub.f64 	%fd12, %fd10, %fd11;
	div.rn.f64 	%fd13, %fd12, %fd2;
	add.f64 	%fd14, %fd9, %fd13;
	mul.f64 	%fd15, %fd4, %fd14;
	sub.f64 	%fd16, %fd5, %fd15;
	add.s64 	%rd32, %rd19, %rd25;
	st.global.f64 	[%rd32], %fd16;
	add.f64 	%fd17, %fd3, %fd3;
	ld.global.f64 	%fd18, [%rd4+8];
	ld.global.f64 	%fd19, [%rd4];
	sub.f64 	%fd20, %fd18, %fd19;
	div.rn.f64 	%fd21, %fd20, %fd1;
	ld.global.f64 	%fd22, [%rd5];
	ld.global.f64 	%fd23, [%rd31];
	sub.f64 	%fd24, %fd22, %fd23;
	div.rn.f64 	%fd25, %fd24, %fd2;
	add.f64 	%fd26, %fd21, %fd25;
	div.rn.f64 	%fd27, %fd26, 0d4008000000000000;
	sub.f64 	%fd28, %fd21, %fd27;
	mul.f64 	%fd29, %fd17, %fd28;
	add.s64 	%rd33, %rd18, %rd25;
	st.global.f64 	[%rd33], %fd29;
	ld.global.f64 	%fd30, [%rd5];
	ld.global.f64 	%fd31, [%rd31];
	sub.f64 	%fd32, %fd30, %fd31;
	div.rn.f64 	%fd33, %fd32, %fd2;
	ld.global.f64 	%fd34, [%rd4+8];
	ld.global.f64 	%fd35, [%rd4];
	sub.f64 	%fd36, %fd34, %fd35;
	div.rn.f64 	%fd37, %fd36, %fd1;
	add.f64 	%fd38, %fd37, %fd33;
	div.rn.f64 	%fd39, %fd38, 0d4008000000000000;
	sub.f64 	%fd40, %fd33, %fd39;
	mul.f64 	%fd41, %fd17, %fd40;
	add.s64 	%rd34, %rd17, %rd25;
	st.global.f64 	[%rd34], %fd41;
	add.s64 	%rd35, %rd7, -1;
	setp.le.s64 	%p1, %rd35, %rd3;
	add.s64 	%rd36, %rd15, -1;
	setp.le.s64 	%p2, %rd36, %rd1;
	or.pred  	%p3, %p1, %p2;
	@%p3 bra 	$L__BB1_2;
	ld.param.u64 	%rd48, [_Z13ComputeStressPKdS0_S0_PdS1_S1_S1_S0_ll_param_8];
	ld.param.u64 	%rd47, [_Z13ComputeStressPKdS0_S0_PdS1_S1_S1_S0_ll_param_6];
	cvta.to.global.u64 	%rd37, %rd47;
	shl.b64 	%rd38, %rd48, 3;
	add.s64 	%rd39, %rd4, 8;
	add.s64 	%rd40, %rd39, %rd38;
	ld.global.f64 	%fd42, [%rd40+8];
	ld.global.f64 	%fd43, [%rd4+8];
	sub.f64 	%fd44, %fd42, %fd43;
	div.rn.f64 	%fd45, %fd44, %fd2;
	ld.global.f64 	%fd46, [%rd5+8];
	ld.global.f64 	%fd47, [%rd5];
	sub.f64 	%fd48, %fd46, %fd47;
	div.rn.f64 	%fd49, %fd48, %fd1;
	add.f64 	%fd50, %fd45, %fd49;
	mul.f64 	%fd51, %fd3, %fd50;
	shl.b64 	%rd41, %rd1, 1;
	add.s64 	%rd42, %rd2, %rd1;
	sub.s64 	%rd43, %rd42, %rd41;
	add.s64 	%rd44, %rd43, %rd3;
	shl.b64 	%rd45, %rd44, 3;
	add.s64 	%rd46, %rd37, %rd45;
	st.global.f64 	[%rd46], %fd51;
$L__BB1_2:
	ret;

}


// ===== COMPILED SASS (sm_100) =====

	.target	sm_100

	.elftype	@"ET_EXEC"


//--------------------- .note.nv.tkinfo           --------------------------
	.section	.note.nv.tkinfo,"",@"SHT_NOTE"
	.sectionflags	@"SHF_NOTE_NV_TKINFO"
	.tkinfo
        /*0018*/ 	.word	0x00000002
        /*0030*/ 	.string	""
        /*0030*/ 	.string	"ptxas"
        /*0030*/ 	.string	"Cuda compilation tools, release 13.0, V13.0.88"
        /*0030*/ 	.string	"Build cuda_13.0.r13.0/compiler.36424714_0"
        /*0030*/ 	.string	"-arch sm_100 -m 64 "



//--------------------- .note.nv.cuinfo           --------------------------
	.section	.note.nv.cuinfo,"",@"SHT_NOTE"
	.sectionflags	@"SHF_NOTE_NV_CUINFO"
        /*0018*/ 	.short	0x0002
        /*001a*/ 	.short	0x0064
        /*001c*/ 	.short	0x0082
	.zero		2


//--------------------- .nv.info                  --------------------------
	.section	.nv.info,"",@"SHT_CUDA_INFO"
	.align	4


	//----- nvinfo : EIATTR_REGCOUNT
	.align		4
        /*0000*/ 	.byte	0x04, 0x2f
        /*0002*/ 	.short	(.L_1 - .L_0)
	.align		4
.L_0:
        /*0004*/ 	.word	index@(_Z11ComputeDispPdS_S_S_PKdS1_S1_S1_S1_ll)
        /*0008*/ 	.word	0x00000028


	//----- nvinfo : EIATTR_FRAME_SIZE
	.align		4
.L_1:
        /*000c*/ 	.byte	0x04, 0x11
        /*000e*/ 	.short	(.L_3 - .L_2)
	.align		4
.L_2:
        /*0010*/ 	.word	index@($__internal_1_$__cuda_sm20_div_rn_f64_full)
        /*0014*/ 	.word	0x00000000


	//----- nvinfo : EIATTR_FRAME_SIZE
	.align		4
.L_3:
        /*0018*/ 	.byte	0x04, 0x11
        /*001a*/ 	.short	(.L_5 - .L_4)
	.align		4
.L_4:
        /*001c*/ 	.word	index@(_Z11ComputeDispPdS_S_S_PKdS1_S1_S1_S1_ll)
        /*0020*/ 	.word	0x00000000


	//----- nvinfo : EIATTR_REGCOUNT
	.align		4
.L_5:
        /*0024*/ 	.byte	0x04, 0x2f
        /*0026*/ 	.short	(.L_7 - .L_6)
	.align		4
.L_6:
        /*0028*/ 	.word	index@(_Z13ComputeStressPKdS0_S0_PdS1_S1_S1_S0_ll)
        /*002c*/ 	.word	0x0000002e


	//----- nvinfo : EIATTR_FRAME_SIZE
	.align		4
.L_7:
        /*0030*/ 	.byte	0x04, 0x11
        /*0032*/ 	.short	(.L_9 - .L_8)
	.align		4
.L_8:
        /*0034*/ 	.word	index@($__internal_0_$__cuda_sm20_div_rn_f64_full)
        /*0038*/ 	.word	0x00000000


	//----- nvinfo : EIATTR_FRAME_SIZE
	.align		4
.L_9:
        /*003c*/ 	.byte	0x04, 0x11
        /*003e*/ 	.short	(.L_11 - .L_10)
	.align		4
.L_10:
        /*0040*/ 	.word	index@(_Z13ComputeStressPKdS0_S0_PdS1_S1_S1_S0_ll)
        /*0044*/ 	.word	0x00000000


	//----- nvinfo : EIATTR_MIN_STACK_SIZE
	.align		4
.L_11:
        /*0048*/ 	.byte	0x04, 0x12
        /*004a*/ 	.short	(.L_13 - .L_12)
	.align		4
.L_12:
        /*004c*/ 	.word	index@(_Z13ComputeStressPKdS0_S0_PdS1_S1_S1_S0_ll)
        /*0050*/ 	.word	0x00000000


	//----- nvinfo : EIATTR_MIN_STACK_SIZE
	.align		4
.L_13:
        /*0054*/ 	.byte	0x04, 0x12
        /*0056*/ 	.short	(.L_15 - .L_14)
	.align		4
.L_14:
        /*0058*/ 	.word	index@(_Z11ComputeDispPdS_S_S_PKdS1_S1_S1_S1_ll)
        /*005c*/ 	.word	0x00000000
.L_15:


//--------------------- .nv.compat                --------------------------
	.section	.nv.compat,"",@"SHT_CUDA_COMPAT_INFO"
	.align	4
        /*0000*/ 	.byte	0x02, 0x09, 0x00, 0x00, 0x02, 0x02, 0x01, 0x00, 0x02, 0x05, 0x05, 0x00, 0x03, 0x07, 0x01, 0x01
        /*0010*/ 	.byte	0x02, 0x03, 0x00, 0x00, 0x02, 0x06, 0x01, 0x00, 0x04, 0x0b, 0x08, 0x00, 0x01, 0x00, 0x00, 0x00
        /*0020*/ 	.byte	0x00, 0x00, 0x00, 0x00


//--------------------- .nv.info._Z13ComputeStressPKdS0_S0_PdS1_S1_S1_S0_ll --------------------------
	.section	.nv.info._Z13ComputeStressPKdS0_S0_PdS1_S1_S1_S0_ll,"",@"SHT_CUDA_INFO"
	.sectionflags	@""
	.align	4


	//----- nvinfo : EIATTR_CUDA_API_VERSION
	.align		4
        /*0000*/ 	.byte	0x04, 0x37
        /*0002*/ 	.short	(.L_17 - .L_16)
.L_16:
        /*0004*/ 	.word	0x00000082


	//----- nvinfo : EIATTR_KPARAM_INFO
	.align		4
.L_17:
        /*0008*/ 	.byte	0x04, 0x17
        /*000a*/ 	.short	(.L_19 - .L_18)
.L_18:
        /*000c*/ 	.word	0x00000000
        /*0010*/ 	.short	0x0009
        /*0012*/ 	.short	0x0048
        /*0014*/ 	.byte	0x00, 0xf0, 0x21, 0x00


	//----- nvinfo : EIATTR_KPARAM_INFO
	.align		4
.L_19:
        /*0018*/ 	.byte	0x04, 0x17
        /*001a*/ 	.short	(.L_21 - .L_20)
.L_20:
        /*001c*/ 	.word	0x00000000
        /*0020*/ 	.short	0x0008
        /*0022*/ 	.short	0x0040
        /*0024*/ 	.byte	0x00, 0xf0, 0x21, 0x00


	//----- nvinfo : EIATTR_KPARAM_INFO
	.align		4
.L_21:
        /*0028*/ 	.byte	0x04, 0x17
        /*002a*/ 	.short	(.L_23 - .L_22)
.L_22:
        /*002c*/ 	.word	0x00000000
        /*0030*/ 	.short	0x0007
        /*0032*/ 	.short	0x0038
        /*0034*/ 	.byte	0x00, 0xf5, 0x21, 0x00


	//----- nvinfo : EIATTR_KPARAM_INFO
	.align		4
.L_23:
        /*0038*/ 	.byte	0x04, 0x17
        /*003a*/ 	.short	(.L_25 - .L_24)
.L_24:
        /*003c*/ 	.word	0x00000000
        /*0040*/ 	.short	0x0006
        /*0042*/ 	.short	0x0030
        /*0044*/ 	.byte	0x00, 0xf5, 0x21, 0x00


	//----- nvinfo : EIATTR_KPARAM_INFO
	.align		4
.L_25:
        /*0048*/ 	.byte	0x04, 0x17
        /*004a*/ 	.short	(.L_27 - .L_26)
.L_26:
        /*004c*/ 	.word	0x00000000
        /*0050*/ 	.short	0x0005
        /*0052*/ 	.short	0x0028
        /*0054*/ 	.byte	0x00, 0xf5, 0x21, 0x00


	//----- nvinfo : EIATTR_KPARAM_INFO
	.align		4
.L_27:
        /*0058*/ 	.byte	0x04, 0x17
        /*005a*/ 	.short	(.L_29 - .L_28)
.L_28:
        /*005c*/ 	.word	0x00000000
        /*0060*/ 	.short	0x0004
        /*0062*/ 	.short	0x0020
        /*0064*/ 	.byte	0x00, 0xf5, 0x21, 0x00


	//----- nvinfo : EIATTR_KPARAM_INFO
	.align		4
.L_29:
        /*0068*/ 	.byte	0x04, 0x17
        /*006a*/ 	.short	(.L_31 - .L_30)
.L_30:
        /*006c*/ 	.word	0x00000000
        /*0070*/ 	.short	0x0003
        /*0072*/ 	.short	0x0018
        /*0074*/ 	.byte	0x00, 0xf5, 0x21, 0x00


	//----- nvinfo : EIATTR_KPARAM_INFO
	.align		4
.L_31:
        /*0078*/ 	.byte	0x04, 0x17
        /*007a*/ 	.short	(.L_33 - .L_32)
.L_32:
        /*007c*/ 	.word	0x00000000
        /*0080*/ 	.short	0x0002
        /*0082*/ 	.short	0x0010
        /*0084*/ 	.byte	0x00, 0xf5, 0x21, 0x00


	//----- nvinfo : EIATTR_KPARAM_INFO
	.align		4
.L_33:
        /*0088*/ 	.byte	0x04, 0x17
        /*008a*/ 	.short	(.L_35 - .L_34)
.L_34:
        /*008c*/ 	.word	0x00000000
        /*0090*/ 	.short	0x0001
        /*0092*/ 	.short	0x0008
        /*0094*/ 	.byte	0x00, 0xf5, 0x21, 0x00


	//----- nvinfo : EIATTR_KPARAM_INFO
	.align		4
.L_35:
        /*0098*/ 	.byte	0x04, 0x17
        /*009a*/ 	.short	(.L_37 - .L_36)
.L_36:
        /*009c*/ 	.word	0x00000000
        /*00a0*/ 	.short	0x0000
        /*00a2*/ 	.short	0x0000
        /*00a4*/ 	.byte	0x00, 0xf5, 0x21, 0x00


	//----- nvinfo : EIATTR_SPARSE_MMA_MASK
	.align		4
.L_37:
        /*00a8*/ 	.byte	0x03, 0x50
        /*00aa*/ 	.short	0x0000


	//----- nvinfo : EIATTR_MAXREG_COUNT
	.align		4
        /*00ac*/ 	.byte	0x03, 0x1b
        /*00ae*/ 	.short	0x00ff


	//----- nvinfo : EIATTR_MERCURY_ISA_VERSION
	.align		4
        /*00b0*/ 	.byte	0x03, 0x5f
        /*00b2*/ 	.short	0x0101


	//----- nvinfo : EIATTR_VRC_CTA_INIT_COUNT
	.align		4
        /*00b4*/ 	.byte	0x02, 0x4a
	.zero		1
	.zero		1


	//----- nvinfo : EIATTR_EXIT_INSTR_OFFSETS
	.align		4
        /*00b8*/ 	.byte	0x04, 0x1c
        /*00ba*/ 	.short	(.L_39 - .L_38)


	//   ....[0]....
.L_38:
        /*00bc*/ 	.word	0x000010b0


	//   ....[1]....
        /*00c0*/ 	.word	0x000014e0


	//----- nvinfo : EIATTR_CRS_STACK_SIZE
	.align		4
.L_39:
        /*00c4*/ 	.byte	0x04, 0x1e
        /*00c6*/ 	.short	(.L_41 - .L_40)
.L_40:
        /*00c8*/ 	.word	0x00000000


	//----- nvinfo : EIATTR_CBANK_PARAM_SIZE
	.align		4
.L_41:
        /*00cc*/ 	.byte	0x03, 0x19
        /*00ce*/ 	.short	0x0050


	//----- nvinfo : EIATTR_PARAM_CBANK
	.align		4
        /*00d0*/ 	.byte	0x04, 0x0a
        /*00d2*/ 	.short	(.L_43 - .L_42)
	.align		4
.L_42:
        /*00d4*/ 	.word	index@(.nv.constant0._Z13ComputeStressPKdS0_S0_PdS1_S1_S1_S0_ll)
        /*00d8*/ 	.short	0x0380
        /*00da*/ 	.short	0x0050


	//----- nvinfo : EIATTR_SW_WAR
	.align		4
.L_43:
        /*00dc*/ 	.byte	0x04, 0x36
        /*00de*/ 	.short	(.L_45 - .L_44)
.L_44:
        /*00e0*/ 	.word	0x00000008
.L_45:


//--------------------- .nv.info._Z11ComputeDispPdS_S_S_PKdS1_S1_S1_S1_ll --------------------------
	.section	.nv.info._Z11ComputeDispPdS_S_S_PKdS1_S1_S1_S1_ll,"",@"SHT_CUDA_INFO"
	.sectionflags	@""
	.align	4


	//----- nvinfo : EIATTR_CUDA_API_VERSION
	.align		4
        /*0000*/ 	.byte	0x04, 0x37
        /*0002*/ 	.short	(.L_47 - .L_46)
.L_46:
        /*0004*/ 	.word	0x00000082


	//----- nvinfo : EIATTR_KPARAM_INFO
	.align		4
.L_47:
        /*0008*/ 	.byte	0x04, 0x17
        /*000a*/ 	.short	(.L_49 - .L_48)
.L_48:
        /*000c*/ 	.word	0x00000000
        /*0010*/ 	.short	0x000a
        /*0012*/ 	.short	0x0050
        /*0014*/ 	.byte	0x00, 0xf0, 0x21, 0x00


	//----- nvinfo : EIATTR_KPARAM_INFO
	.align		4
.L_49:
        /*0018*/ 	.byte	0x04, 0x17
        /*001a*/ 	.short	(.L_51 - .L_50)
.L_50:
        /*001c*/ 	.word	0x00000000
        /*0020*/ 	.short	0x0009
        /*0022*/ 	.short	0x0048
        /*0024*/ 	.byte	0x00, 0xf0, 0x21, 0x00


	//----- nvinfo : EIATTR_KPARAM_INFO
	.align		4
.L_51:
        /*0028*/ 	.byte	0x04, 0x17
        /*002a*/ 	.short	(.L_53 - .L_52)
.L_52:
        /*002c*/ 	.word	0x00000000
        /*0030*/ 	.short	0x0008
        /*0032*/ 	.short	0x0040
        /*0034*/ 	.byte	0x00, 0xf5, 0x21, 0x00


	//----- nvinfo : EIATTR_KPARAM_INFO
	.align		4
.L_53:
        /*0038*/ 	.byte	0x04, 0x17
        /*003a*/ 	.short	(.L_55 - .L_54)
.L_54:
        /*003c*/ 	.word	0x00000000
        /*0040*/ 	.short	0x0007
        /*0042*/ 	.short	0x0038
        /*0044*/ 	.byte	0x00, 0xf5, 0x21, 0x00


	//----- nvinfo : EIATTR_KPARAM_INFO
	.align		4
.L_55:
        /*0048*/ 	.byte	0x04, 0x17
        /*004a*/ 	.short	(.L_57 - .L_56)
.L_56:
        /*004c*/ 	.word	0x00000000
        /*0050*/ 	.short	0x0006
        /*0052*/ 	.short	0x0030
        /*0054*/ 	.byte	0x00, 0xf5, 0x21, 0x00


	//----- nvinfo : EIATTR_KPARAM_INFO
	.align		4
.L_57:
        /*0058*/ 	.byte	0x04, 0x17
        /*005a*/ 	.short	(.L_59 - .L_58)
.L_58:
        /*005c*/ 	.word	0x00000000
        /*0060*/ 	.short	0x0005
        /*0062*/ 	.short	0x0028
        /*0064*/ 	.byte	0x00, 0xf5, 0x21, 0x00


	//----- nvinfo : EIATTR_KPARAM_INFO
	.align		4
.L_59:
        /*0068*/ 	.byte	0x04, 0x17
        /*006a*/ 	.short	(.L_61 - .L_60)
.L_60:
        /*006c*/ 	.word	0x00000000
        /*0070*/ 	.short	0x0004
        /*0072*/ 	.short	0x0020
        /*0074*/ 	.byte	0x00, 0xf5, 0x21, 0x00


	//----- nvinfo : EIATTR_KPARAM_INFO
	.align		4
.L_61:
        /*0078*/ 	.byte	0x04, 0x17
        /*007a*/ 	.short	(.L_63 - .L_62)
.L_62:
        /*007c*/ 	.word	0x00000000
        /*0080*/ 	.short	0x0003
        /*0082*/ 	.short	0x0018
        /*0084*/ 	.byte	0x00, 0xf5, 0x21, 0x00


	//----- nvinfo : EIATTR_KPARAM_INFO
	.align		4
.L_63:
        /*0088*/ 	.byte	0x04, 0x17
        /*008a*/ 	.short	(.L_65 - .L_64)
.L_64:
        /*008c*/ 	.word	0x00000000
        /*0090*/ 	.short	0x0002
        /*0092*/ 	.short	0x0010
        /*0094*/ 	.byte	0x00, 0xf5, 0x21, 0x00


	//----- nvinfo : EIATTR_KPARAM_INFO
	.align		4
.L_65:
        /*0098*/ 	.byte	0x04, 0x17
        /*009a*/ 	.short	(.L_67 - .L_66)
.L_66:
        /*009c*/ 	.word	0x00000000
        /*00a0*/ 	.short	0x0001
        /*00a2*/ 	.short	0x0008
        /*00a4*/ 	.byte	0x00, 0xf5, 0x21, 0x00


	//----- nvinfo : EIATTR_KPARAM_INFO
	.align		4
.L_67:
        /*00a8*/ 	.byte	0x04, 0x17
        /*00aa*/ 	.short	(.L_69 - .L_68)
.L_68:
        /*00ac*/ 	.word	0x00000000
        /*00b0*/ 	.short	0x0000
        /*00b2*/ 	.short	0x0000
        /*00b4*/ 	.byte	0x00, 0xf5, 0x21, 0x00


	//----- nvinfo : EIATTR_SPARSE_MMA_MASK
	.align		4
.L_69:
        /*00b8*/ 	.byte	0x03, 0x50
        /*00ba*/ 	.short	0x0000


	//----- nvinfo : EIATTR_MAXREG_COUNT
	.align		4
        /*00bc*/ 	.byte	0x03, 0x1b
        /*00be*/ 	.short	0x00ff


	//----- nvinfo : EIATTR_MERCURY_ISA_VERSION
	.align		4
        /*00c0*/ 	.byte	0x03, 0x5f
        /*00c2*/ 	.short	0x0101


	//----- nvinfo : EIATTR_VRC_CTA_INIT_COUNT
	.align		4
        /*00c4*/ 	.byte	0x02, 0x4a
	.zero		1
	.zero		1


	//----- nvinfo : EIATTR_EXIT_INSTR_OFFSETS
	.align		4
        /*00c8*/ 	.byte	0x04, 0x1c
        /*00ca*/ 	.short	(.L_71 - .L_70)


	//   ....[0]....
.L_70:
        /*00cc*/ 	.word	0x000015e0


	//----- nvinfo : EIATTR_CRS_STACK_SIZE
	.align		4
.L_71:
        /*00d0*/ 	.byte	0x04, 0x1e
        /*00d2*/ 	.short	(.L_73 - .L_72)
.L_72:
        /*00d4*/ 	.word	0x00000000


	//----- nvinfo : EIATTR_CBANK_PARAM_SIZE
	.align		4
.L_73:
        /*00d8*/ 	.byte	0x03, 0x19
        /*00da*/ 	.short	0x0058


	//----- nvinfo : EIATTR_PARAM_CBANK
	.align		4
        /*00dc*/ 	.byte	0x04, 0x0a
        /*00de*/ 	.short	(.L_75 - .L_74)
	.align		4
.L_74:
        /*00e0*/ 	.word	index@(.nv.constant0._Z11ComputeDispPdS_S_S_PKdS1_S1_S1_S1_ll)
        /*00e4*/ 	.short	0x0380
        /*00e6*/ 	.short	0x0058


	//----- nvinfo : EIATTR_SW_WAR
	.align		4
.L_75:
        /*00e8*/ 	.byte	0x04, 0x36
        /*00ea*/ 	.short	(.L_77 - .L_76)
.L_76:
        /*00ec*/ 	.word	0x00000008
.L_77:


//--------------------- .nv.callgraph             --------------------------
	.section	.nv.callgraph,"",@"SHT_CUDA_CALLGRAPH"
	.align	4
	.sectionentsize	8
	.align		4
        /*0000*/ 	.word	0x00000000
	.align		4
        /*0004*/ 	.word	0xffffffff
	.align		4
        /*0008*/ 	.word	0x00000000
	.align		4
        /*000c*/ 	.word	0xfffffffe
	.align		4
        /*0010*/ 	.word	0x00000000
	.align		4
        /*0014*/ 	.word	0xfffffffd
	.align		4
        /*0018*/ 	.word	0x00000000
	.align		4
        /*001c*/ 	.word	0xfffffffc


//--------------------- .text._Z13ComputeStressPKdS0_S0_PdS1_S1_S1_S0_ll --------------------------
	.section	.text._Z13ComputeStressPKdS0_S0_PdS1_S1_S1_S0_ll,"ax",@progbits
	.align	128
        .global         _Z13ComputeStressPKdS0_S0_PdS1_S1_S1_S0_ll
        .type           _Z13ComputeStressPKdS0_S0_PdS1_S1_S1_S0_ll,@function
        .size           _Z13ComputeStressPKdS0_S0_PdS1_S1_S1_S0_ll,(.L_x_46 - _Z13ComputeStressPKdS0_S0_PdS1_S1_S1_S0_ll)
        .other          _Z13ComputeStressPKdS0_S0_PdS1_S1_S1_S0_ll,@"STO_CUDA_ENTRY STV_DEFAULT"
_Z13ComputeStressPKdS0_S0_PdS1_S1_S1_S0_ll:
.text._Z13ComputeStressPKdS0_S0_PdS1_S1_S1_S0_ll:
[----:B------:R-:W-:Y:S08]  /*0000*/  LDC R1, c[0x0][0x37c] ;  /* 0x0000df00ff017b82 */ /* 0x000ff00000000800 */
[----:B------:R-:W0:Y:S01]  /*0010*/  LDC.64 R2, c[0x0][0x3b8] ;  /* 0x0000ee00ff027b82 */ /* 0x000e220000000a00 */
[----:B------:R-:W0:Y:S01]  /*0020*/  LDCU.64 UR4, c[0x0][0x358] ;  /* 0x00006b00ff0477ac */ /* 0x000e220008000a00 */
[----:B------:R-:W1:Y:S01]  /*0030*/  S2R R19, SR_TID.X ;  /* 0x0000000000137919 */ /* 0x000e620000002100 */
[----:B------:R-:W2:Y:S01]  /*0040*/  LDCU.64 UR8, c[0x0][0x3c0] ;  /* 0x00007800ff0877ac */ /* 0x000ea20008000a00 */
[----:B------:R-:W3:Y:S04]  /*0050*/  S2R R17, SR_TID.Y ;  /* 0x0000000000117919 */ /* 0x000ee80000002200 */
[----:B------:R-:W1:Y:S01]  /*0060*/  S2UR UR6, SR_CTAID.X ;  /* 0x00000000000679c3 */ /* 0x000e620000002500 */
[----:B------:R-:W4:Y:S07]  /*0070*/  LDCU.64 UR10, c[0x0][0x380] ;  /* 0x00007000ff0a77ac */ /* 0x000f2e0008000a00 */
[----:B------:R-:W1:Y:S01]  /*0080*/  LDC R18, c[0x0][0x360] ;  /* 0x0000d800ff127b82 */ /* 0x000e620000000800 */
[----:B0-----:R-:W4:Y:S07]  /*0090*/  LDG.E.64 R20, desc[UR4][R2.64] ;  /* 0x0000000402147981 */ /* 0x001f2e000c1e1b00 */
[----:B------:R-:W3:Y:S01]  /*00a0*/  S2UR UR7, SR_CTAID.Y ;  /* 0x00000000000779c3 */ /* 0x000ee20000002600 */
[----:B------:R-:W-:Y:S01]  /*00b0*/  IMAD.MOV.U32 R26, RZ, RZ, 0x1 ;  /* 0x00000001ff1a7424 */ /* 0x000fe200078e00ff */
[----:B------:R-:W5:Y:S04]  /*00c0*/  LDG.E.64 R12, desc[UR4][R2.64+0x8] ;  /* 0x00000804020c7981 */ /* 0x000f68000c1e1b00 */
[----:B------:R-:W5:Y:S02]  /*00d0*/  LDG.E.64 R36, desc[UR4][R2.64+0x18] ;  /* 0x0000180402247981 */ /* 0x000f64000c1e1b00 */
[----:B------:R-:W3:Y:S02]  /*00e0*/  LDC R16, c[0x0][0x364] ;  /* 0x0000d900ff107b82 */ /* 0x000ee40000000800 */
[----:B------:R0:W5:Y:S01]  /*00f0*/  LDG.E.64 R10, desc[UR4][R2.64+0x20] ;  /* 0x00002004020a7981 */ /* 0x000162000c1e1b00 */
[----:B-1----:R-:W-:-:S05]  /*0100*/  IMAD R18, R18, UR6, R19 ;  /* 0x0000000612127c24 */ /* 0x002fca000f8e0213 */
[--C-:B------:R-:W-:Y:S01]  /*0110*/  SHF.R.S32.HI R19, RZ, 0x1f, R18.reuse ;  /* 0x0000001fff137819 */ /* 0x100fe20000011412 */
[----:B---3--:R-:W-:Y:S01]  /*0120*/  IMAD R16, R16, UR7, R17 ;  /* 0x0000000710107c24 */ /* 0x008fe2000f8e0211 */
[----:B------:R-:W1:Y:S03]  /*0130*/  LDCU.64 UR6, c[0x0][0x390] ;  /* 0x00007200ff0677ac */ /* 0x000e660008000a00 */
[----:B--2---:R-:W-:-:S04]  /*0140*/  IMAD.WIDE.U32 R22, R16, UR8, R18 ;  /* 0x0000000810167c25 */ /* 0x004fc8000f8e0012 */
[C---:B------:R-:W-:Y:S01]  /*0150*/  IMAD R25, R16.reuse, UR9, R23 ;  /* 0x0000000910197c24 */ /* 0x040fe2000f8e0217 */
[----:B------:R-:W-:-:S05]  /*0160*/  IADD3 R0, P0, PT, R16, R22, RZ ;  /* 0x0000001610007210 */ /* 0x000fca0007f1e0ff */
[----:B------:R-:W-:Y:S01]  /*0170*/  IMAD.X R5, RZ, RZ, R25, P0 ;  /* 0x000000ffff057224 */ /* 0x000fe200000e0619 */
[----:B----4-:R-:W-:-:S04]  /*0180*/  LEA R14, P0, R0, UR10, 0x3 ;  /* 0x0000000a000e7c11 */ /* 0x010fc8000f8018ff */
[----:B------:R-:W-:-:S05]  /*0190*/  LEA.HI.X R15, R0, UR11, R5, 0x3, P0 ;  /* 0x0000000b000f7c11 */ /* 0x000fca00080f1c05 */
[----:B------:R-:W2:Y:S04]  /*01a0*/  LDG.E.64 R6, desc[UR4][R14.64+0x8] ;  /* 0x000008040e067981 */ /* 0x000ea8000c1e1b00 */
[----:B------:R-:W2:Y:S01]  /*01b0*/  LDG.E.64 R8, desc[UR4][R14.64] ;  /* 0x000000040e087981 */ /* 0x000ea2000c1e1b00 */
[C---:B------:R-:W-:Y:S01]  /*01c0*/  IMAD.SHL.U32 R4, R22.reuse, 0x8, RZ ;  /* 0x0000000816047824 */ /* 0x040fe200078e00ff */
[----:B------:R-:W-:-:S04]  /*01d0*/  SHF.L.U64.HI R5, R22, 0x3, R25 ;  /* 0x0000000316057819 */ /* 0x000fc80000010219 */
[----:B-1----:R-:W-:-:S04]  /*01e0*/  IADD3 R38, P0, PT, R4, UR6, RZ ;  /* 0x0000000604267c10 */ /* 0x002fc8000ff1e0ff */
[----:B------:R-:W-:-:S06]  /*01f0*/  IADD3.X R39, PT, PT, R5, UR7, RZ, P0, !PT ;  /* 0x0000000705277c10 */ /* 0x000fcc00087fe4ff */
[----:B------:R-:W5:Y:S01]  /*0200*/  LDG.E.64 R38, desc[UR4][R38.64] ;  /* 0x0000000426267981 */ /* 0x000f62000c1e1b00 */
[----:B------:R-:W-:Y:S01]  /*0210*/  BSSY.RECONVERGENT B0, `(.L_x_0) ;  /* 0x0000015000007945 */ /* 0x000fe20003800200 */
[----:B------:R-:W1:Y:S02]  /*0220*/  MUFU.RCP64H R27, R21 ;  /* 0x00000015001b7308 */ /* 0x000e640000001800 */
[----:B-1----:R-:W-:-:S08]  /*0230*/  DFMA R28, -R20, R26, 1 ;  /* 0x3ff00000141c742b */ /* 0x002fd0000000011a */
[----:B------:R-:W-:-:S08]  /*0240*/  DFMA R28, R28, R28, R28 ;  /* 0x0000001c1c1c722b */ /* 0x000fd0000000001c */
[----:B------:R-:W-:-:S08]  /*0250*/  DFMA R28, R26, R28, R26 ;  /* 0x0000001c1a1c722b */ /* 0x000fd0000000001a */
[----:B------:R-:W-:-:S08]  /*0260*/  DFMA R26, -R20, R28, 1 ;  /* 0x3ff00000141a742b */ /* 0x000fd0000000011c */
[----:B------:R-:W-:Y:S02]  /*0270*/  DFMA R26, R28, R26, R28 ;  /* 0x0000001a1c1a722b */ /* 0x000fe4000000001c */
[----:B--2---:R-:W-:-:S08]  /*0280*/  DADD R30, R6, -R8 ;  /* 0x00000000061e7229 */ /* 0x004fd00000000808 */
[----:B------:R-:W-:-:S08]  /*0290*/  DMUL R6, R30, R26 ;  /* 0x0000001a1e067228 */ /* 0x000fd00000000000 */
[----:B0-----:R-:W-:-:S08]  /*02a0*/  DFMA R2, -R20, R6, R30 ;  /* 0x000000061402722b */ /* 0x001fd0000000011e */
[----:B------:R-:W-:Y:S01]  /*02b0*/  DFMA R2, R26, R2, R6 ;  /* 0x000000021a02722b */ /* 0x000fe20000000006 */
[----:B------:R-:W-:-:S09]  /*02c0*/  FSETP.GEU.AND P1, PT, |R31|, 6.5827683646048100446e-37, PT ;  /* 0x036000001f00780b */ /* 0x000fd20003f2e200 */
[----:B------:R-:W-:-:S05]  /*02d0*/  FFMA R0, RZ, R21, R3 ;  /* 0x00000015ff007223 */ /* 0x000fca0000000003 */
[----:B------:R-:W-:-:S13]  /*02e0*/  FSETP.GT.AND P0, PT, |R0|, 1.469367938527859385e-39, PT ;  /* 0x001000000000780b */ /* 0x000fda0003f04200 */
[----:B------:R-:W-:Y:S05]  /*02f0*/  @P0 BRA P1, `(.L_x_1) ;  /* 0x0000000000180947 */ /* 0x000fea0000800000 */
[----:B------:R-:W-:Y:S01]  /*0300*/  IMAD.MOV.U32 R28, RZ, RZ, R20 ;  /* 0x000000ffff1c7224 */ /* 0x000fe200078e0014 */
[----:B------:R-:W-:Y:S01]  /*0310*/  MOV R0, 0x340 ;  /* 0x0000034000007802 */ /* 0x000fe20000000f00 */
[----:B------:R-:W-:-:S07]  /*0320*/  IMAD.MOV.U32 R29, RZ, RZ, R21 ;  /* 0x000000ffff1d7224 */ /* 0x000fce00078e0015 */
[----:B-----5:R-:W-:Y:S05]  /*0330*/  CALL.REL.NOINC `($__internal_0_$__cuda_sm20_div_rn_f64_full) ;  /* 0x00000010006c7944 */ /* 0x020fea0003c00000 */
[----:B------:R-:W-:Y:S02]  /*0340*/  IMAD.MOV.U32 R2, RZ, RZ, R40 ;  /* 0x000000ffff027224 */ /* 0x000fe400078e0028 */
[----:B------:R-:W-:-:S07]  /*0350*/  IMAD.MOV.U32 R3, RZ, RZ, R41 ;  /* 0x000000ffff037224 */ /* 0x000fce00078e0029 */
.L_x_1:
[----:B------:R-:W-:Y:S05]  /*0360*/  BSYNC.RECONVERGENT B0 ;  /* 0x0000000000007941 */ /* 0x000fea0003800200 */
.L_x_0:
[----:B------:R-:W0:Y:S01]  /*0370*/  LDCU.64 UR8, c[0x0][0x3c0] ;  /* 0x00007800ff0877ac */ /* 0x000e220008000a00 */
[----:B------:R-:W1:Y:S01]  /*0380*/  LDCU.64 UR6, c[0x0][0x388] ;  /* 0x00007100ff0677ac */ /* 0x000e620008000a00 */
[----:B0-----:R-:W-:-:S04]  /*0390*/  IADD3 R0, P0, PT, R22, UR8, RZ ;  /* 0x0000000816007c10 */ /* 0x001fc8000ff1e0ff */
[----:B------:R-:W-:Y:S02]  /*03a0*/  IADD3.X R25, PT, PT, R25, UR9, RZ, P0, !PT ;  /* 0x0000000919197c10 */ /* 0x000fe400087fe4ff */
[----:B-1----:R-:W-:Y:S02]  /*03b0*/  IADD3 R22, P1, PT, R4, UR6, RZ ;  /* 0x0000000604167c10 */ /* 0x002fe4000ff3e0ff */
[C---:B------:R-:W-:Y:S02]  /*03c0*/  LEA R24, P0, R0.reuse, UR6, 0x3 ;  /* 0x0000000600187c11 */ /* 0x040fe4000f8018ff */
[----:B------:R-:W-:Y:S02]  /*03d0*/  IADD3.X R23, PT, PT, R5, UR7, RZ, P1, !PT ;  /* 0x0000000705177c10 */ /* 0x000fe40008ffe4ff */
[----:B------:R-:W-:-:S03]  /*03e0*/  LEA.HI.X R25, R0, UR7, R25, 0x3, P0 ;  /* 0x0000000700197c11 */ /* 0x000fc600080f1c19 */
[----:B------:R-:W2:Y:S04]  /*03f0*/  LDG.E.64 R8, desc[UR4][R22.64] ;  /* 0x0000000416087981 */ /* 0x000ea8000c1e1b00 */
[----:B------:R-:W2:Y:S01]  /*0400*/  LDG.E.64 R6, desc[UR4][R24.64] ;  /* 0x0000000418067981 */ /* 0x000ea2000c1e1b00 */
[----:B-----5:R-:W0:Y:S01]  /*0410*/  MUFU.RCP64H R27, R13 ;  /* 0x0000000d001b7308 */ /* 0x020e220000001800 */
[----:B------:R-:W-:Y:S01]  /*0420*/  IMAD.MOV.U32 R26, RZ, RZ, 0x1 ;  /* 0x00000001ff1a7424 */ /* 0x000fe200078e00ff */
[----:B------:R-:W-:Y:S05]  /*0430*/  BSSY.RECONVERGENT B0, `(.L_x_2) ;  /* 0x0000014000007945 */ /* 0x000fea0003800200 */
[----:B0-----:R-:W-:-:S08]  /*0440*/  DFMA R28, -R12, R26, 1 ;  /* 0x3ff000000c1c742b */ /* 0x001fd0000000011a */
[----:B------:R-:W-:-:S08]  /*0450*/  DFMA R28, R28, R28, R28 ;  /* 0x0000001c1c1c722b */ /* 0x000fd0000000001c */
[----:B------:R-:W-:-:S08]  /*0460*/  DFMA R28, R26, R28, R26 ;  /* 0x0000001c1a1c722b */ /* 0x000fd0000000001a */
[----:B------:R-:W-:-:S08]  /*0470*/  DFMA R26, -R12, R28, 1 ;  /* 0x3ff000000c1a742b */ /* 0x000fd0000000011c */
[----:B------:R-:W-:Y:S02]  /*0480*/  DFMA R26, R28, R26, R28 ;  /* 0x0000001a1c1a722b */ /* 0x000fe4000000001c */
[----:B--2---:R-:W-:-:S08]  /*0490*/  DADD R30, R6, -R8 ;  /* 0x00000000061e7229 */ /* 0x004fd00000000808 */
[----:B------:R-:W-:Y:S02]  /*04a0*/  DMUL R6, R30, R26 ;  /* 0x0000001a1e067228 */ /* 0x000fe40000000000 */
[----:B------:R-:W-:-:S06]  /*04b0*/  FSETP.GEU.AND P1, PT, |R31|, 6.5827683646048100446e-37, PT ;  /* 0x036000001f00780b */ /* 0x000fcc0003f2e200 */
[----:B------:R-:W-:-:S08]  /*04c0*/  DFMA R8, -R12, R6, R30 ;  /* 0x000000060c08722b */ /* 0x000fd0000000011e */
[----:B------:R-:W-:-:S10]  /*04d0*/  DFMA R6, R26, R8, R6 ;  /* 0x000000081a06722b */ /* 0x000fd40000000006 */
[----:B------:R-:W-:-:S05]  /*04e0*/  FFMA R0, RZ, R13, R7 ;  /* 0x0000000dff007223 */ /* 0x000fca0000000007 */
[----:B------:R-:W-:-:S13]  /*04f0*/  FSETP.GT.AND P0, PT, |R0|, 1.469367938527859385e-39, PT ;  /* 0x001000000000780b */ /* 0x000fda0003f04200 */
[----:B------:R-:W-:Y:S05]  /*0500*/  @P0 BRA P1, `(.L_x_3) ;  /* 0x0000000000180947 */ /* 0x000fea0000800000 */
[----:B------:R-:W-:Y:S01]  /*0510*/  IMAD.MOV.U32 R28, RZ, RZ, R12 ;  /* 0x000000ffff1c7224 */ /* 0x000fe200078e000c */
[----:B------:R-:W-:Y:S01]  /*0520*/  MOV R0, 0x550 ;  /* 0x0000055000007802 */ /* 0x000fe20000000f00 */
[----:B------:R-:W-:-:S07]  /*0530*/  IMAD.MOV.U32 R29, RZ, RZ, R13 ;  /* 0x000000ffff1d7224 */ /* 0x000fce00078e000d */
[----:B------:R-:W-:Y:S05]  /*0540*/  CALL.REL.NOINC `($__internal_0_$__cuda_sm20_div_rn_f64_full) ;  /* 0x0000000c00e87944 */ /* 0x000fea0003c00000 */
[----:B------:R-:W-:Y:S02]  /*0550*/  IMAD.MOV.U32 R6, RZ, RZ, R40 ;  /* 0x000000ffff067224 */ /* 0x000fe400078e0028 */
[----:B------:R-:W-:-:S07]  /*0560*/  IMAD.MOV.U32 R7, RZ, RZ, R41 ;  /* 0x000000ffff077224 */ /* 0x000fce00078e0029 */
.L_x_3:
[----:B------:R-:W-:Y:S05]  /*0570*/  BSYNC.RECONVERGENT B0 ;  /* 0x0000000000007941 */ /* 0x000fea0003800200 */
.L_x_2:
[----:B------:R-:W0:Y:S01]  /*0580*/  LDCU.64 UR6, c[0x0][0x398] ;  /* 0x00007300ff0677ac */ /* 0x000e220008000a00 */
[----:B------:R-:W-:-:S08]  /*0590*/  DADD R2, R6, R2 ;  /* 0x0000000006027229 */ /* 0x000fd00000000002 */
[----:B------:R-:W-:Y:S01]  /*05a0*/  DFMA R2, -R36, R2, R38 ;  /* 0x000000022402722b */ /* 0x000fe20000000126 */
[----:B0-----:R-:W-:-:S04]  /*05b0*/  IADD3 R26, P0, PT, R4, UR6, RZ ;  /* 0x00000006041a7c10 */ /* 0x001fc8000ff1e0ff */
[----:B------:R-:W-:-:S05]  /*05c0*/  IADD3.X R27, PT, PT, R5, UR7, RZ, P0, !PT ;  /* 0x00000007051b7c10 */ /* 0x000fca00087fe4ff */
[----:B------:R0:W-:Y:S04]  /*05d0*/  STG.E.64 desc[UR4][R26.64], R2 ;  /* 0x000000021a007986 */ /* 0x0001e8000c101b04 */
[----:B------:R-:W2:Y:S04]  /*05e0*/  LDG.E.64 R6, desc[UR4][R14.64+0x8] ;  /* 0x000008040e067981 */ /* 0x000ea8000c1e1b00 */
[----:B------:R-:W2:Y:S01]  /*05f0*/  LDG.E.64 R8, desc[UR4][R14.64] ;  /* 0x000000040e087981 */ /* 0x000ea2000c1e1b00 */
[----:B------:R-:W1:Y:S01]  /*0600*/  MUFU.RCP64H R29, R21 ;  /* 0x00000015001d7308 */ /* 0x000e620000001800 */
[----:B------:R-:W-:Y:S01]  /*0610*/  IMAD.MOV.U32 R28, RZ, RZ, 0x1 ;  /* 0x00000001ff1c7424 */ /* 0x000fe200078e00ff */
[----:B------:R-:W-:Y:S05]  /*0620*/  BSSY.RECONVERGENT B0, `(.L_x_4) ;  /* 0x0000014000007945 */ /* 0x000fea0003800200 */
[----:B-1----:R-:W-:-:S08]  /*0630*/  DFMA R30, -R20, R28, 1 ;  /* 0x3ff00000141e742b */ /* 0x002fd0000000011c */
[----:B------:R-:W-:-:S08]  /*0640*/  DFMA R30, R30, R30, R30 ;  /* 0x0000001e1e1e722b */ /* 0x000fd0000000001e */
[----:B------:R-:W-:-:S08]  /*0650*/  DFMA R30, R28, R30, R28 ;  /* 0x0000001e1c1e722b */ /* 0x000fd0000000001c */
[----:B------:R-:W-:-:S08]  /*0660*/  DFMA R28, -R20, R30, 1 ;  /* 0x3ff00000141c742b */ /* 0x000fd0000000011e */
[----:B------:R-:W-:Y:S02]  /*0670*/  DFMA R28, R30, R28, R30 ;  /* 0x0000001c1e1c722b */ /* 0x000fe4000000001e */
[----:B--2---:R-:W-:-:S08]  /*0680*/  DADD R30, R6, -R8 ;  /* 0x00000000061e7229 */ /* 0x004fd00000000808 */
[----:B0-----:R-:W-:Y:S02]  /*0690*/  DMUL R2, R28, R30 ;  /* 0x0000001e1c027228 */ /* 0x001fe40000000000 */
        /* <DEDUP_REMOVED lines=12> */
.L_x_5:
[----:B------:R-:W-:Y:S05]  /*0760*/  BSYNC.RECONVERGENT B0 ;  /* 0x0000000000007941 */ /* 0x000fea0003800200 */
.L_x_4:
[----:B------:R-:W2:Y:S04]  /*0770*/  LDG.E.64 R6, desc[UR4][R24.64] ;  /* 0x0000000418067981 */ /* 0x000ea8000c1e1b00 */
[----:B------:R-:W2:Y:S01]  /*0780*/  LDG.E.64 R8, desc[UR4][R22.64] ;  /* 0x0000000416087981 */ /* 0x000ea2000c1e1b00 */
[----:B------:R-:W0:Y:S01]  /*0790*/  MUFU.RCP64H R27, R13 ;  /* 0x0000000d001b7308 */ /* 0x000e220000001800 */
        /* <DEDUP_REMOVED lines=21> */
.L_x_7:
[----:B------:R-:W-:Y:S05]  /*08f0*/  BSYNC.RECONVERGENT B0 ;  /* 0x0000000000007941 */ /* 0x000fea0003800200 */
.L_x_6:
[----:B------:R-:W0:Y:S01]  /*0900*/  MUFU.RCP64H R9, 3 ;  /* 0x4008000000097908 */ /* 0x000e220000001800 */
[----:B------:R-:W-:Y:S01]  /*0910*/  IMAD.MOV.U32 R28, RZ, RZ, 0x0 ;  /* 0x00000000ff1c7424 */ /* 0x000fe200078e00ff */
[----:B------:R-:W-:Y:S01]  /*0920*/  DADD R30, R6, R2 ;  /* 0x00000000061e7229 */ /* 0x000fe20000000002 */
[----:B------:R-:W-:Y:S01]  /*0930*/  IMAD.MOV.U32 R29, RZ, RZ, 0x40080000 ;  /* 0x40080000ff1d7424 */ /* 0x000fe200078e00ff */
[----:B------:R-:W-:Y:S01]  /*0940*/  BSSY.RECONVERGENT B0, `(.L_x_8) ;  /* 0x0000015000007945 */ /* 0x000fe20003800200 */
[----:B------:R-:W-:Y:S01]  /*0950*/  IMAD.MOV.U32 R8, RZ, RZ, 0x1 ;  /* 0x00000001ff087424 */ /* 0x000fe200078e00ff */
[----:B------:R-:W-:-:S06]  /*0960*/  DADD R36, R10, R10 ;  /* 0x000000000a247229 */ /* 0x000fcc000000000a */
[----:B------:R-:W-:Y:S01]  /*0970*/  FSETP.GEU.AND P1, PT, |R31|, 6.5827683646048100446e-37, PT ;  /* 0x036000001f00780b */ /* 0x000fe20003f2e200 */
[----:B0-----:R-:W-:-:S08]  /*0980*/  DFMA R26, R8, -R28, 1 ;  /* 0x3ff00000081a742b */ /* 0x001fd0000000081c */
[----:B------:R-:W-:-:S08]  /*0990*/  DFMA R26, R26, R26, R26 ;  /* 0x0000001a1a1a722b */ /* 0x000fd0000000001a */
[----:B------:R-:W-:-:S08]  /*09a0*/  DFMA R26, R8, R26, R8 ;  /* 0x0000001a081a722b */ /* 0x000fd00000000008 */
[----:B------:R-:W-:-:S08]  /*09b0*/  DFMA R8, R26, -R28, 1 ;  /* 0x3ff000001a08742b */ /* 0x000fd0000000081c */
[----:B------:R-:W-:-:S08]  /*09c0*/  DFMA R8, R26, R8, R26 ;  /* 0x000000081a08722b */ /* 0x000fd0000000001a */
[----:B------:R-:W-:-:S08]  /*09d0*/  DMUL R6, R30, R8 ;  /* 0x000000081e067228 */ /* 0x000fd00000000000 */
[----:B------:R-:W-:-:S08]  /*09e0*/  DFMA R26, R6, -3, R30 ;  /* 0xc0080000061a782b */ /* 0x000fd0000000001e */
[----:B------:R-:W-:-:S10]  /*09f0*/  DFMA R6, R8, R26, R6 ;  /* 0x0000001a0806722b */ /* 0x000fd40000000006 */
[----:B------:R-:W-:-:S05]  /*0a00*/  FFMA R0, RZ, 2.125, R7 ;  /* 0x40080000ff007823 */ /* 0x000fca0000000007 */
[----:B------:R-:W-:-:S13]  /*0a10*/  FSETP.GT.AND P0, PT, |R0|, 1.469367938527859385e-39, PT ;  /* 0x001000000000780b */ /* 0x000fda0003f04200 */
[----:B------:R-:W-:Y:S05]  /*0a20*/  @P0 BRA P1, `(.L_x_9) ;  /* 0x0000000000180947 */ /* 0x000fea0000800000 */
[----:B------:R-:W-:Y:S01]  /*0a30*/  IMAD.MOV.U32 R28, RZ, RZ, RZ ;  /* 0x000000ffff1c7224 */ /* 0x000fe200078e00ff */
[----:B------:R-:W-:Y:S01]  /*0a40*/  MOV R0, 0xa70 ;  /* 0x00000a7000007802 */ /* 0x000fe20000000f00 */
[----:B------:R-:W-:-:S07]  /*0a50*/  IMAD.MOV.U32 R29, RZ, RZ, 0x40080000 ;  /* 0x40080000ff1d7424 */ /* 0x000fce00078e00ff */
[----:B------:R-:W-:Y:S05]  /*0a60*/  CALL.REL.NOINC `($__internal_0_$__cuda_sm20_div_rn_f64_full) ;  /* 0x0000000800a07944 */ /* 0x000fea0003c00000 */
[----:B------:R-:W-:Y:S02]  /*0a70*/  IMAD.MOV.U32 R6, RZ, RZ, R40 ;  /* 0x000000ffff067224 */ /* 0x000fe400078e0028 */
[----:B------:R-:W-:-:S07]  /*0a80*/  IMAD.MOV.U32 R7, RZ, RZ, R41 ;  /* 0x000000ffff077224 */ /* 0x000fce00078e0029 */
.L_x_9:
[----:B------:R-:W-:Y:S05]  /*0a90*/  BSYNC.RECONVERGENT B0 ;  /* 0x0000000000007941 */ /* 0x000fea0003800200 */
.L_x_8:
[----:B------:R-:W0:Y:S01]  /*0aa0*/  LDCU.64 UR6, c[0x0][0x3a0] ;  /* 0x00007400ff0677ac */ /* 0x000e220008000a00 */
[----:B------:R-:W-:-:S08]  /*0ab0*/  DADD R2, -R6, R2 ;  /* 0x0000000006027229 */ /* 0x000fd00000000102 */
[----:B------:R-:W-:Y:S01]  /*0ac0*/  DMUL R2, R2, R36 ;  /* 0x0000002402027228 */ /* 0x000fe20000000000 */
        /* <DEDUP_REMOVED lines=27> */
.L_x_11:
[----:B------:R-:W-:Y:S05]  /*0c80*/  BSYNC.RECONVERGENT B0 ;  /* 0x0000000000007941 */ /* 0x000fea0003800200 */
.L_x_10:
        /* <DEDUP_REMOVED lines=24> */
.L_x_13:
[----:B------:R-:W-:Y:S05]  /*0e10*/  BSYNC.RECONVERGENT B0 ;  /* 0x0000000000007941 */ /* 0x000fea0003800200 */
.L_x_12:
[----:B------:R-:W0:Y:S01]  /*0e20*/  MUFU.RCP64H R9, 3 ;  /* 0x4008000000097908 */ /* 0x000e220000001800 */
[----:B------:R-:W-:Y:S01]  /*0e30*/  IMAD.MOV.U32 R22, RZ, RZ, 0x0 ;  /* 0x00000000ff167424 */ /* 0x000fe200078e00ff */
[----:B------:R-:W-:Y:S01]  /*0e40*/  DADD R30, R6, R2 ;  /* 0x00000000061e7229 */ /* 0x000fe20000000002 */
[----:B------:R-:W-:Y:S01]  /*0e50*/  IMAD.MOV.U32 R23, RZ, RZ, 0x40080000 ;  /* 0x40080000ff177424 */ /* 0x000fe200078e00ff */
[----:B------:R-:W-:Y:S01]  /*0e60*/  BSSY.RECONVERGENT B0, `(.L_x_14) ;  /* 0x0000014000007945 */ /* 0x000fe20003800200 */
[----:B------:R-:W-:-:S07]  /*0e70*/  IMAD.MOV.U32 R8, RZ, RZ, 0x1 ;  /* 0x00000001ff087424 */ /* 0x000fce00078e00ff */
        /* <DEDUP_REMOVED lines=18> */
.L_x_15:
[----:B------:R-:W-:Y:S05]  /*0fa0*/  BSYNC.RECONVERGENT B0 ;  /* 0x0000000000007941 */ /* 0x000fea0003800200 */
.L_x_14:
[----:B------:R-:W0:Y:S01]  /*0fb0*/  LDC.64 R22, c[0x0][0x3c8] ;  /* 0x0000f200ff167b82 */ /* 0x000e220000000a00 */
[----:B------:R-:W1:Y:S01]  /*0fc0*/  LDCU.64 UR6, c[0x0][0x3a8] ;  /* 0x00007500ff0677ac */ /* 0x000e620008000a00 */
[----:B------:R-:W-:-:S06]  /*0fd0*/  DADD R2, -R6, R2 ;  /* 0x0000000006027229 */ /* 0x000fcc0000000102 */
[----:B------:R-:W2:Y:S02]  /*0fe0*/  LDC.64 R26, c[0x0][0x3c0] ;  /* 0x0000f000ff1a7b82 */ /* 0x000ea40000000a00 */
[----:B------:R-:W-:Y:S01]  /*0ff0*/  DMUL R2, R2, R36 ;  /* 0x0000002402027228 */ /* 0x000fe20000000000 */
[----:B0-----:R-:W-:-:S04]  /*1000*/  IADD3 R9, P1, PT, R22, -0x1, RZ ;  /* 0xffffffff16097810 */ /* 0x001fc80007f3e0ff */
[----:B------:R-:W-:Y:S02]  /*1010*/  ISETP.GT.U32.AND P0, PT, R9, R16, PT ;  /* 0x000000100900720c */ /* 0x000fe40003f04070 */
[----:B------:R-:W-:Y:S02]  /*1020*/  IADD3.X R0, PT, PT, R23, -0x1, RZ, P1, !PT ;  /* 0xffffffff17007810 */ /* 0x000fe40000ffe4ff */
[----:B--2---:R-:W-:Y:S02]  /*1030*/  IADD3 R7, P2, PT, R26, -0x1, RZ ;  /* 0xffffffff1a077810 */ /* 0x004fe40007f5e0ff */
[----:B------:R-:W-:Y:S02]  /*1040*/  ISETP.GT.AND.EX P0, PT, R0, RZ, PT, P0 ;  /* 0x000000ff0000720c */ /* 0x000fe40003f04300 */
[----:B------:R-:W-:Y:S02]  /*1050*/  ISETP.LE.U32.AND P1, PT, R7, R18, PT ;  /* 0x000000120700720c */ /* 0x000fe40003f23070 */
[----:B------:R-:W-:-:S02]  /*1060*/  IADD3.X R7, PT, PT, R27, -0x1, RZ, P2, !PT ;  /* 0xffffffff1b077810 */ /* 0x000fc400017fe4ff */
[----:B-1----:R-:W-:Y:S02]  /*1070*/  IADD3 R4, P2, PT, R4, UR6, RZ ;  /* 0x0000000604047c10 */ /* 0x002fe4000ff5e0ff */
[----:B------:R-:W-:Y:S02]  /*1080*/  ISETP.LE.OR.EX P0, PT, R7, R19, !P0, P1 ;  /* 0x000000130700720c */ /* 0x000fe40004703710 */
[----:B------:R-:W-:-:S05]  /*1090*/  IADD3.X R5, PT, PT, R5, UR7, RZ, P2, !PT ;  /* 0x0000000705057c10 */ /* 0x000fca00097fe4ff */
[----:B------:R0:W-:Y:S06]  /*10a0*/  STG.E.64 desc[UR4][R4.64], R2 ;  /* 0x0000000204007986 */ /* 0x0001ec000c101b04 */
[----:B------:R-:W-:Y:S05]  /*10b0*/  @P0 EXIT ;  /* 0x000000000000094d */ /* 0x000fea0003800000 */
[----:B------:R-:W-:-:S04]  /*10c0*/  LEA R6, P0, R26, R14, 0x3 ;  /* 0x0000000e1a067211 */ /* 0x000fc800078018ff */
[----:B------:R-:W-:Y:S02]  /*10d0*/  LEA.HI.X R7, R26, R15, R27, 0x3, P0 ;  /* 0x0000000f1a077211 */ /* 0x000fe400000f1c1b */
[----:B------:R-:W2:Y:S04]  /*10e0*/  LDG.E.64 R14, desc[UR4][R14.64+0x8] ;  /* 0x000008040e0e7981 */ /* 0x000ea8000c1e1b00 */
[----:B0-----:R-:W2:Y:S01]  /*10f0*/  LDG.E.64 R2, desc[UR4][R6.64+0x10] ;  /* 0x0000100406027981 */ /* 0x001ea2000c1e1b00 */
        /* <DEDUP_REMOVED lines=22> */
.L_x_17:
[----:B------:R-:W-:Y:S05]  /*1260*/  BSYNC.RECONVERGENT B0 ;  /* 0x0000000000007941 */ /* 0x000fea0003800200 */
.L_x_16:
        /* <DEDUP_REMOVED lines=24> */
.L_x_19:
[----:B------:R-:W-:Y:S05]  /*13f0*/  BSYNC.RECONVERGENT B0 ;  /* 0x0000000000007941 */ /* 0x000fea0003800200 */
.L_x_18:
[----:B------:R-:W0:Y:S01]  /*1400*/  LDCU.64 UR8, c[0x0][0x3c0] ;  /* 0x00007800ff0877ac */ /* 0x000e220008000a00 */
[----:B------:R-:W-:Y:S01]  /*1410*/  IMAD.MOV.U32 R17, RZ, RZ, RZ ;  /* 0x000000ffff117224 */ /* 0x000fe200078e00ff */
[----:B------:R-:W-:Y:S01]  /*1420*/  DADD R2, R4, R2 ;  /* 0x0000000004027229 */ /* 0x000fe20000000002 */
[C---:B------:R-:W-:Y:S01]  /*1430*/  IMAD.SHL.U32 R9, R16.reuse, 0x2, RZ ;  /* 0x0000000210097824 */ /* 0x040fe200078e00ff */
[----:B------:R-:W1:Y:S06]  /*1440*/  LDCU.64 UR6, c[0x0][0x3b0] ;  /* 0x00007600ff0677ac */ /* 0x000e6c0008000a00 */
[----:B------:R-:W-:Y:S01]  /*1450*/  DMUL R2, R10, R2 ;  /* 0x000000020a027228 */ /* 0x000fe20000000000 */
[----:B0-----:R-:W-:Y:S01]  /*1460*/  IMAD.WIDE.U32 R6, R16, UR8, R16 ;  /* 0x0000000810067c25 */ /* 0x001fe2000f8e0010 */
[----:B------:R-:W-:-:S02]  /*1470*/  SHF.R.U32.HI R17, RZ, 0x1f, R16 ;  /* 0x0000001fff117819 */ /* 0x000fc40000011610 */
[----:B------:R-:W-:Y:S01]  /*1480*/  IADD3 R9, P0, P1, R18, R6, -R9 ;  /* 0x0000000612097210 */ /* 0x000fe2000791e809 */
[----:B------:R-:W-:-:S05]  /*1490*/  IMAD R18, R16, UR9, R7 ;  /* 0x0000000910127c24 */ /* 0x000fca000f8e0207 */
[----:B------:R-:W-:Y:S02]  /*14a0*/  IADD3.X R18, PT, PT, R19, R18, ~R17, P0, P1 ;  /* 0x0000001213127210 */ /* 0x000fe400007e2c11 */
[----:B-1----:R-:W-:-:S04]  /*14b0*/  LEA R4, P0, R9, UR6, 0x3 ;  /* 0x0000000609047c11 */ /* 0x002fc8000f8018ff */
[----:B------:R-:W-:-:S05]  /*14c0*/  LEA.HI.X R5, R9, UR7, R18, 0x3, P0 ;  /* 0x0000000709057c11 */ /* 0x000fca00080f1c12 */
[----:B------:R-:W-:Y:S01]  /*14d0*/  STG.E.64 desc[UR4][R4.64], R2 ;  /* 0x0000000204007986 */ /* 0x000fe2000c101b04 */
[----:B------:R-:W-:Y:S05]  /*14e0*/  EXIT ;  /* 0x000000000000794d */ /* 0x000fea0003800000 */
        .weak           $__internal_0_$__cuda_sm20_div_rn_f64_full
        .type           $__internal_0_$__cuda_sm20_div_rn_f64_full,@function
        .size           $__internal_0_$__cuda_sm20_div_rn_f64_full,(.L_x_46 - $__internal_0_$__cuda_sm20_div_rn_f64_full)
$__internal_0_$__cuda_sm20_div_rn_f64_full:
[C---:B------:R-:W-:Y:S01]  /*14f0*/  FSETP.GEU.AND P0, PT, |R29|.reuse, 1.469367938527859385e-39, PT ;  /* 0x001000001d00780b */ /* 0x040fe20003f0e200 */
[----:B------:R-:W-:Y:S01]  /*1500*/  IMAD.MOV.U32 R32, RZ, RZ, 0x1 ;  /* 0x00000001ff207424 */ /* 0x000fe200078e00ff */
[----:B------:R-:W-:Y:S01]  /*1510*/  LOP3.LUT R26, R29, 0x800fffff, RZ, 0xc0, !PT ;  /* 0x800fffff1d1a7812 */ /* 0x000fe200078ec0ff */
[----:B------:R-:W-:Y:S01]  /*1520*/  BSSY.RECONVERGENT B1, `(.L_x_20) ;  /* 0x0000054000017945 */ /* 0x000fe20003800200 */
[C---:B------:R-:W-:Y:S02]  /*1530*/  FSETP.GEU.AND P2, PT, |R31|.reuse, 1.469367938527859385e-39, PT ;  /* 0x001000001f00780b */ /* 0x040fe40003f4e200 */
[----:B------:R-:W-:Y:S01]  /*1540*/  LOP3.LUT R27, R26, 0x3ff00000, RZ, 0xfc, !PT ;  /* 0x3ff000001a1b7812 */ /* 0x000fe200078efcff */
[----:B------:R-:W-:Y:S01]  /*1550*/  IMAD.MOV.U32 R26, RZ, RZ, R28 ;  /* 0x000000ffff1a7224 */ /* 0x000fe200078e001c */
[----:B------:R-:W-:Y:S02]  /*1560*/  LOP3.LUT R7, R31, 0x7ff00000, RZ, 0xc0, !PT ;  /* 0x7ff000001f077812 */ /* 0x000fe400078ec0ff */
[----:B------:R-:W-:-:S03]  /*1570*/  LOP3.LUT R8, R29, 0x7ff00000, RZ, 0xc0, !PT ;  /* 0x7ff000001d087812 */ /* 0x000fc600078ec0ff */
[----:B------:R-:W-:Y:S01]  /*1580*/  @!P0 DMUL R26, R28, 8.98846567431157953865e+307 ;  /* 0x7fe000001c1a8828 */ /* 0x000fe20000000000 */
[----:B------:R-:W-:-:S03]  /*1590*/  ISETP.GE.U32.AND P1, PT, R7, R8, PT ;  /* 0x000000080700720c */ /* 0x000fc60003f26070 */
[----:B------:R-:W-:Y:S01]  /*15a0*/  @!P2 LOP3.LUT R6, R29, 0x7ff00000, RZ, 0xc0, !PT ;  /* 0x7ff000001d06a812 */ /* 0x000fe200078ec0ff */
[----:B------:R-:W-:Y:S01]  /*15b0*/  @!P2 IMAD.MOV.U32 R40, RZ, RZ, RZ ;  /* 0x000000ffff28a224 */ /* 0x000fe200078e00ff */
[----:B------:R-:W0:Y:S02]  /*15c0*/  MUFU.RCP64H R33, R27 ;  /* 0x0000001b00217308 */ /* 0x000e240000001800 */
[----:B------:R-:W-:Y:S01]  /*15d0*/  @!P2 ISETP.GE.U32.AND P3, PT, R7, R6, PT ;  /* 0x000000060700a20c */ /* 0x000fe20003f66070 */
[----:B------:R-:W-:Y:S01]  /*15e0*/  IMAD.MOV.U32 R6, RZ, RZ, 0x1ca00000 ;  /* 0x1ca00000ff067424 */ /* 0x000fe200078e00ff */
[----:B------:R-:W-:-:S04]  /*15f0*/  @!P0 LOP3.LUT R8, R27, 0x7ff00000, RZ, 0xc0, !PT ;  /* 0x7ff000001b088812 */ /* 0x000fc800078ec0ff */
[----:B------:R-:W-:-:S04]  /*1600*/  @!P2 SEL R9, R6, 0x63400000, !P3 ;  /* 0x634000000609a807 */ /* 0x000fc80005800000 */
[----:B------:R-:W-:-:S04]  /*1610*/  @!P2 LOP3.LUT R9, R9, 0x80000000, R31, 0xf8, !PT ;  /* 0x800000000909a812 */ /* 0x000fc800078ef81f */
[----:B------:R-:W-:Y:S01]  /*1620*/  @!P2 LOP3.LUT R41, R9, 0x100000, RZ, 0xfc, !PT ;  /* 0x001000000929a812 */ /* 0x000fe200078efcff */
[----:B0-----:R-:W-:-:S08]  /*1630*/  DFMA R34, R32, -R26, 1 ;  /* 0x3ff000002022742b */ /* 0x001fd0000000081a */
[----:B------:R-:W-:-:S08]  /*1640*/  DFMA R34, R34, R34, R34 ;  /* 0x000000222222722b */ /* 0x000fd00000000022 */
[----:B------:R-:W-:Y:S01]  /*1650*/  DFMA R34, R32, R34, R32 ;  /* 0x000000222022722b */ /* 0x000fe20000000020 */
[----:B------:R-:W-:Y:S01]  /*1660*/  SEL R33, R6, 0x63400000, !P1 ;  /* 0x6340000006217807 */ /* 0x000fe20004800000 */
[----:B------:R-:W-:-:S03]  /*1670*/  IMAD.MOV.U32 R32, RZ, RZ, R30 ;  /* 0x000000ffff207224 */ /* 0x000fc600078e001e */
[----:B------:R-:W-:-:S03]  /*1680*/  LOP3.LUT R33, R33, 0x800fffff, R31, 0xf8, !PT ;  /* 0x800fffff21217812 */ /* 0x000fc600078ef81f */
[----:B------:R-:W-:-:S03]  /*1690*/  DFMA R42, R34, -R26, 1 ;  /* 0x3ff00000222a742b */ /* 0x000fc6000000081a */
[----:B------:R-:W-:-:S05]  /*16a0*/  @!P2 DFMA R32, R32, 2, -R40 ;  /* 0x400000002020a82b */ /* 0x000fca0000000828 */
[----:B------:R-:W-:-:S05]  /*16b0*/  DFMA R42, R34, R42, R34 ;  /* 0x0000002a222a722b */ /* 0x000fca0000000022 */
[----:B------:R-:W-:-:S03]  /*16c0*/  @!P2 LOP3.LUT R7, R33, 0x7ff00000, RZ, 0xc0, !PT ;  /* 0x7ff000002107a812 */ /* 0x000fc600078ec0ff */
[----:B------:R-:W-:Y:S02]  /*16d0*/  DMUL R40, R42, R32 ;  /* 0x000000202a287228 */ /* 0x000fe40000000000 */
[----:B------:R-:W-:-:S05]  /*16e0*/  VIADD R9, R7, 0xffffffff ;  /* 0xffffffff07097836 */ /* 0x000fca0000000000 */
[----:B------:R-:W-:Y:S01]  /*16f0*/  ISETP.GT.U32.AND P0, PT, R9, 0x7feffffe, PT ;  /* 0x7feffffe0900780c */ /* 0x000fe20003f04070 */
[----:B------:R-:W-:Y:S01]  /*1700*/  VIADD R9, R8, 0xffffffff ;  /* 0xffffffff08097836 */ /* 0x000fe20000000000 */
[----:B------:R-:W-:-:S04]  /*1710*/  DFMA R34, R40, -R26, R32 ;  /* 0x8000001a2822722b */ /* 0x000fc80000000020 */
[----:B------:R-:W-:-:S04]  /*1720*/  ISETP.GT.U32.OR P0, PT, R9, 0x7feffffe, P0 ;  /* 0x7feffffe0900780c */ /* 0x000fc80000704470 */
[----:B------:R-:W-:-:S09]  /*1730*/  DFMA R34, R42, R34, R40 ;  /* 0x000000222a22722b */ /* 0x000fd20000000028 */
[----:B------:R-:W-:Y:S05]  /*1740*/  @P0 BRA `(.L_x_21) ;  /* 0x0000000000700947 */ /* 0x000fea0003800000 */
[----:B------:R-:W-:Y:S02]  /*1750*/  LOP3.LUT R30, R31, 0x7ff00000, RZ, 0xc0, !PT ;  /* 0x7ff000001f1e7812 */ /* 0x000fe400078ec0ff */
[----:B------:R-:W-:-:S04]  /*1760*/  LOP3.LUT R7, R29, 0x7ff00000, RZ, 0xc0, !PT ;  /* 0x7ff000001d077812 */ /* 0x000fc800078ec0ff */
[CC--:B------:R-:W-:Y:S02]  /*1770*/  VIADDMNMX R8, R30.reuse, -R7.reuse, 0xb9600000, !PT ;  /* 0xb96000001e087446 */ /* 0x0c0fe40007800907 */
[----:B------:R-:W-:Y:S02]  /*1780*/  ISETP.GE.U32.AND P0, PT, R30, R7, PT ;  /* 0x000000071e00720c */ /* 0x000fe40003f06070 */
[----:B------:R-:W-:Y:S02]  /*1790*/  VIMNMX R8, PT, PT, R8, 0x46a00000, PT ;  /* 0x46a0000008087848 */ /* 0x000fe40003fe0100 */
[----:B------:R-:W-:-:S05]  /*17a0*/  SEL R7, R6, 0x63400000, !P0 ;  /* 0x6340000006077807 */ /* 0x000fca0004000000 */
[----:B------:R-:W-:Y:S02]  /*17b0*/  IMAD.IADD R7, R8, 0x1, -R7 ;  /* 0x0000000108077824 */ /* 0x000fe400078e0a07 */
[----:B------:R-:W-:Y:S02]  /*17c0*/  IMAD.MOV.U32 R8, RZ, RZ, RZ ;  /* 0x000000ffff087224 */ /* 0x000fe400078e00ff */
[----:B------:R-:W-:-:S06]  /*17d0*/  VIADD R9, R7, 0x7fe00000 ;  /* 0x7fe0000007097836 */ /* 0x000fcc0000000000 */
[----:B------:R-:W-:-:S10]  /*17e0*/  DMUL R40, R34, R8 ;  /* 0x0000000822287228 */ /* 0x000fd40000000000 */
[----:B------:R-:W-:-:S13]  /*17f0*/  FSETP.GTU.AND P0, PT, |R41|, 1.469367938527859385e-39, PT ;  /* 0x001000002900780b */ /* 0x000fda0003f0c200 */
[----:B------:R-:W-:Y:S05]  /*1800*/  @P0 BRA `(.L_x_22) ;  /* 0x0000000000940947 */ /* 0x000fea0003800000 */
[----:B------:R-:W-:-:S06]  /*1810*/  DFMA R26, R34, -R26, R32 ;  /* 0x8000001a221a722b */ /* 0x000fcc0000000020 */
[----:B------:R-:W-:-:S04]  /*1820*/  IMAD.MOV.U32 R26, RZ, RZ, RZ ;  /* 0x000000ffff1a7224 */ /* 0x000fc800078e00ff */
[C---:B------:R-:W-:Y:S02]  /*1830*/  FSETP.NEU.AND P0, PT, R27.reuse, RZ, PT ;  /* 0x000000ff1b00720b */ /* 0x040fe40003f0d000 */
[----:B------:R-:W-:-:S04]  /*1840*/  LOP3.LUT R29, R27, 0x80000000, R29, 0x48, !PT ;  /* 0x800000001b1d7812 */ /* 0x000fc800078e481d */
[----:B------:R-:W-:-:S07]  /*1850*/  LOP3.LUT R27, R29, R9, RZ, 0xfc, !PT ;  /* 0x000000091d1b7212 */ /* 0x000fce00078efcff */
[----:B------:R-:W-:Y:S05]  /*1860*/  @!P0 BRA `(.L_x_22) ;  /* 0x00000000007c8947 */ /* 0x000fea0003800000 */
[----:B------:R-:W-:Y:S01]  /*1870*/  IMAD.MOV R9, RZ, RZ, -R7 ;  /* 0x000000ffff097224 */ /* 0x000fe200078e0a07 */
[----:B------:R-:W-:Y:S01]  /*1880*/  DMUL.RP R26, R34, R26 ;  /* 0x0000001a221a7228 */ /* 0x000fe20000008000 */
[----:B------:R-:W-:Y:S01]  /*1890*/  IMAD.MOV.U32 R8, RZ, RZ, RZ ;  /* 0x000000ffff087224 */ /* 0x000fe200078e00ff */
[----:B------:R-:W-:-:S05]  /*18a0*/  IADD3 R7, PT, PT, -R7, -0x43300000, RZ ;  /* 0xbcd0000007077810 */ /* 0x000fca0007ffe1ff */
[----:B------:R-:W-:-:S03]  /*18b0*/  DFMA R8, R40, -R8, R34 ;  /* 0x800000082808722b */ /* 0x000fc60000000022 */
[----:B------:R-:W-:-:S07]  /*18c0*/  LOP3.LUT R29, R27, R29, RZ, 0x3c, !PT ;  /* 0x0000001d1b1d7212 */ /* 0x000fce00078e3cff */
[----:B------:R-:W-:-:S04]  /*18d0*/  FSETP.NEU.AND P0, PT, |R9|, R7, PT ;  /* 0x000000070900720b */ /* 0x000fc80003f0d200 */
[----:B------:R-:W-:Y:S02]  /*18e0*/  FSEL R40, R26, R40, !P0 ;  /* 0x000000281a287208 */ /* 0x000fe40004000000 */
[----:B------:R-:W-:Y:S01]  /*18f0*/  FSEL R41, R29, R41, !P0 ;  /* 0x000000291d297208 */ /* 0x000fe20004000000 */
[----:B------:R-:W-:Y:S06]  /*1900*/  BRA `(.L_x_22) ;  /* 0x0000000000547947 */ /* 0x000fec0003800000 */
.L_x_21:
[----:B------:R-:W-:-:S14]  /*1910*/  DSETP.NAN.AND P0, PT, R30, R30, PT ;  /* 0x0000001e1e00722a */ /* 0x000fdc0003f08000 */
[----:B------:R-:W-:Y:S05]  /*1920*/  @P0 BRA `(.L_x_23) ;  /* 0x0000000000440947 */ /* 0x000fea0003800000 */
[----:B------:R-:W-:-:S14]  /*1930*/  DSETP.NAN.AND P0, PT, R28, R28, PT ;  /* 0x0000001c1c00722a */ /* 0x000fdc0003f08000 */
[----:B------:R-:W-:Y:S05]  /*1940*/  @P0 BRA `(.L_x_24) ;  /* 0x0000000000300947 */ /* 0x000fea0003800000 */
[----:B------:R-:W-:Y:S01]  /*1950*/  ISETP.NE.AND P0, PT, R7, R8, PT ;  /* 0x000000080700720c */ /* 0x000fe20003f05270 */
[----:B------:R-:W-:Y:S02]  /*1960*/  IMAD.MOV.U32 R40, RZ, RZ, 0x0 ;  /* 0x00000000ff287424 */ /* 0x000fe400078e00ff */
[----:B------:R-:W-:-:S10]  /*1970*/  IMAD.MOV.U32 R41, RZ, RZ, -0x80000 ;  /* 0xfff80000ff297424 */ /* 0x000fd400078e00ff */
[----:B------:R-:W-:Y:S05]  /*1980*/  @!P0 BRA `(.L_x_22) ;  /* 0x0000000000348947 */ /* 0x000fea0003800000 */
[----:B------:R-:W-:Y:S02]  /*1990*/  ISETP.NE.AND P0, PT, R7, 0x7ff00000, PT ;  /* 0x7ff000000700780c */ /* 0x000fe40003f05270 */
[----:B------:R-:W-:Y:S02]  /*19a0*/  LOP3.LUT R41, R31, 0x80000000, R29, 0x48, !PT ;  /* 0x800000001f297812 */ /* 0x000fe400078e481d */
[----:B------:R-:W-:-:S13]  /*19b0*/  ISETP.EQ.OR P0, PT, R8, RZ, !P0 ;  /* 0x000000ff0800720c */ /* 0x000fda0004702670 */
[----:B------:R-:W-:Y:S01]  /*19c0*/  @P0 LOP3.LUT R6, R41, 0x7ff00000, RZ, 0xfc, !PT ;  /* 0x7ff0000029060812 */ /* 0x000fe200078efcff */
[----:B------:R-:W-:Y:S02]  /*19d0*/  @!P0 IMAD.MOV.U32 R40, RZ, RZ, RZ ;  /* 0x000000ffff288224 */ /* 0x000fe400078e00ff */
[----:B------:R-:W-:Y:S02]  /*19e0*/  @P0 IMAD.MOV.U32 R40, RZ, RZ, RZ ;  /* 0x000000ffff280224 */ /* 0x000fe400078e00ff */
[----:B------:R-:W-:Y:S01]  /*19f0*/  @P0 IMAD.MOV.U32 R41, RZ, RZ, R6 ;  /* 0x000000ffff290224 */ /* 0x000fe200078e0006 */
[----:B------:R-:W-:Y:S06]  /*1a00*/  BRA `(.L_x_22) ;  /* 0x0000000000147947 */ /* 0x000fec0003800000 */
.L_x_24:
[----:B------:R-:W-:Y:S01]  /*1a10*/  LOP3.LUT R41, R29, 0x80000, RZ, 0xfc, !PT ;  /* 0x000800001d297812 */ /* 0x000fe200078efcff */
[----:B------:R-:W-:Y:S01]  /*1a20*/  IMAD.MOV.U32 R40, RZ, RZ, R28 ;  /* 0x000000ffff287224 */ /* 0x000fe200078e001c */
[----:B------:R-:W-:Y:S06]  /*1a30*/  BRA `(.L_x_22) ;  /* 0x0000000000087947 */ /* 0x000fec0003800000 */
.L_x_23:
[----:B------:R-:W-:Y:S01]  /*1a40*/  LOP3.LUT R41, R31, 0x80000, RZ, 0xfc, !PT ;  /* 0x000800001f297812 */ /* 0x000fe200078efcff */
[----:B------:R-:W-:-:S07]  /*1a50*/  IMAD.MOV.U32 R40, RZ, RZ, R30 ;  /* 0x000000ffff287224 */ /* 0x000fce00078e001e */
.L_x_22:
[----:B------:R-:W-:Y:S05]  /*1a60*/  BSYNC.RECONVERGENT B1 ;  /* 0x0000000000017941 */ /* 0x000fea0003800200 */
.L_x_20:
[----:B------:R-:W-:Y:S02]  /*1a70*/  IMAD.MOV.U32 R6, RZ, RZ, R0 ;  /* 0x000000ffff067224 */ /* 0x000fe400078e0000 */
[----:B------:R-:W-:-:S04]  /*1a80*/  IMAD.MOV.U32 R7, RZ, RZ, 0x0 ;  /* 0x00000000ff077424 */ /* 0x000fc800078e00ff */
[----:B------:R-:W-:Y:S05]  /*1a90*/  RET.REL.NODEC R6 `(_Z13ComputeStressPKdS0_S0_PdS1_S1_S1_S0_ll) ;  /* 0xffffffe406587950 */ /* 0x000fea0003c3ffff */
.L_x_25:
[----:B------:R-:W-:-:S00]  /*1aa0*/  BRA `(.L_x_25) ;  /* 0xfffffffc00fc7947 */ /* 0x000fc0000383ffff */
[----:B------:R-:W-:-:S00]  /*1ab0*/  NOP ;  /* 0x0000000000007918 */ /* 0x000fc00000000000 */
        /* <DEDUP_REMOVED lines=12> */
.L_x_46:


//--------------------- .text._Z11ComputeDispPdS_S_S_PKdS1_S1_S1_S1_ll --------------------------
	.section	.text._Z11ComputeDispPdS_S_S_PKdS1_S1_S1_S1_ll,"ax",@progbits
	.align	128
        .global         _Z11ComputeDispPdS_S_S_PKdS1_S1_S1_S1_ll
        .type           _Z11ComputeDispPdS_S_S_PKdS1_S1_S1_S1_ll,@function
        .size           _Z11ComputeDispPdS_S_S_PKdS1_S1_S1_S1_ll,(.L_x_47 - _Z11ComputeDispPdS_S_S_PKdS1_S1_S1_S1_ll)
        .other          _Z11ComputeDispPdS_S_S_PKdS1_S1_S1_S1_ll,@"STO_CUDA_ENTRY STV_DEFAULT"
_Z11ComputeDispPdS_S_S_PKdS1_S1_S1_S1_ll:
.text._Z11ComputeDispPdS_S_S_PKdS1_S1_S1_S1_ll:
[----:B------:R-:W-:Y:S08]  /*0000*/  LDC R1, c[0x0][0x37c] ;  /* 0x0000df00ff017b82 */ /* 0x000ff00000000800 */
[----:B------:R-:W0:Y:S01]  /*0010*/  LDC.64 R2, c[0x0][0x3c0] ;  /* 0x0000f000ff027b82 */ /* 0x000e220000000a00 */
[----:B------:R-:W0:Y:S01]  /*0020*/  LDCU.64 UR12, c[0x0][0x358] ;  /* 0x00006b00ff0c77ac */ /* 0x000e220008000a00 */
[----:B------:R-:W1:Y:S01]  /*0030*/  S2R R11, SR_TID.X ;  /* 0x00000000000b7919 */ /* 0x000e620000002100 */
[----:B------:R-:W2:Y:S01]  /*0040*/  LDCU.64 UR14, c[0x0][0x3c8] ;  /* 0x00007900ff0e77ac */ /* 0x000ea20008000a00 */
[----:B0-----:R-:W3:Y:S04]  /*0050*/  LDG.E.64 R16, desc[UR12][R2.64] ;  /* 0x0000000c02107981 */ /* 0x001ee8000c1e1b00 */
[----:B------:R-:W4:Y:S04]  /*0060*/  LDG.E.64 R6, desc[UR12][R2.64+0x8] ;  /* 0x0000080c02067981 */ /* 0x000f28000c1e1b00 */
[----:B------:R-:W4:Y:S04]  /*0070*/  LDG.E.64 R8, desc[UR12][R2.64+0x10] ;  /* 0x0000100c02087981 */ /* 0x000f28000c1e1b00 */
[----:B------:R0:W5:Y:S04]  /*0080*/  LDG.E.64 R14, desc[UR12][R2.64+0x28] ;  /* 0x0000280c020e7981 */ /* 0x000168000c1e1b00 */
[----:B------:R0:W5:Y:S01]  /*0090*/  LDG.E.64 R12, desc[UR12][R2.64+0x30] ;  /* 0x0000300c020c7981 */ /* 0x000162000c1e1b00 */
[----:B------:R-:W1:Y:S01]  /*00a0*/  S2UR UR4, SR_CTAID.X ;  /* 0x00000000000479c3 */ /* 0x000e620000002500 */
[----:B------:R-:W-:Y:S01]  /*00b0*/  BSSY.RECONVERGENT B0, `(.L_x_26) ;  /* 0x00000a0000007945 */ /* 0x000fe20003800200 */
[----:B------:R-:W0:Y:S06]  /*00c0*/  S2R R5, SR_TID.Y ;  /* 0x0000000000057919 */ /* 0x000e2c0000002200 */
[----:B------:R-:W1:Y:S08]  /*00d0*/  LDC R10, c[0x0][0x360] ;  /* 0x0000d800ff0a7b82 */ /* 0x000e700000000800 */
[----:B------:R-:W0:Y:S08]  /*00e0*/  S2UR UR5, SR_CTAID.Y ;  /* 0x00000000000579c3 */ /* 0x000e300000002600 */
[----:B------:R-:W0:Y:S01]  /*00f0*/  LDC R4, c[0x0][0x364] ;  /* 0x0000d900ff047b82 */ /* 0x000e220000000800 */
[----:B-1----:R-:W-:-:S05]  /*0100*/  IMAD R10, R10, UR4, R11 ;  /* 0x000000040a0a7c24 */ /* 0x002fca000f8e020b */
[----:B--2---:R-:W-:Y:S02]  /*0110*/  ISETP.GE.U32.AND P0, PT, R10, UR14, PT ;  /* 0x0000000e0a007c0c */ /* 0x004fe4000bf06070 */
[----:B------:R-:W-:-:S04]  /*0120*/  SHF.R.S32.HI R11, RZ, 0x1f, R10 ;  /* 0x0000001fff0b7819 */ /* 0x000fc8000001140a */
[----:B------:R-:W-:-:S04]  /*0130*/  ISETP.GE.AND.EX P0, PT, R11, UR15, PT, P0 ;  /* 0x0000000f0b007c0c */ /* 0x000fc8000bf06300 */
[----:B------:R-:W-:Y:S01]  /*0140*/  ISETP.LT.OR P0, PT, R10, 0x1, P0 ;  /* 0x000000010a00780c */ /* 0x000fe20000701670 */
[----:B0-----:R-:W-:-:S05]  /*0150*/  IMAD R4, R4, UR5, R5 ;  /* 0x0000000504047c24 */ /* 0x001fca000f8e0205 */
[----:B------:R-:W-:Y:S02]  /*0160*/  ISETP.EQ.OR P0, PT, R4, RZ, P0 ;  /* 0x000000ff0400720c */ /* 0x000fe40000702670 */
[----:B---3--:R-:W-:Y:S02]  /*0170*/  R2UR UR6, R16 ;  /* 0x00000000100672ca */ /* 0x008fe400000e0000 */
[----:B------:R-:W-:Y:S02]  /*0180*/  R2UR UR7, R17 ;  /* 0x00000000110772ca */ /* 0x000fe400000e0000 */
[----:B----4-:R-:W-:Y:S02]  /*0190*/  R2UR UR8, R6 ;  /* 0x00000000060872ca */ /* 0x010fe400000e0000 */
[----:B------:R-:W-:Y:S02]  /*01a0*/  R2UR UR9, R7 ;  /* 0x00000000070972ca */ /* 0x000fe400000e0000 */
[----:B------:R-:W-:-:S02]  /*01b0*/  R2UR UR10, R8 ;  /* 0x00000000080a72ca */ /* 0x000fc400000e0000 */
[----:B------:R-:W-:Y:S01]  /*01c0*/  R2UR UR11, R9 ;  /* 0x00000000090b72ca */ /* 0x000fe200000e0000 */
[----:B------:R-:W-:-:S14]  /*01d0*/  @P0 BRA `(.L_x_27) ;  /* 0x0000000800340947 */ /* 0x000fdc0003800000 */
[----:B------:R-:W0:Y:S02]  /*01e0*/  LDCU.64 UR4, c[0x0][0x3d0] ;  /* 0x00007a00ff0477ac */ /* 0x000e240008000a00 */
[----:B0-----:R-:W-:-:S04]  /*01f0*/  UIADD3 UR4, UP0, UPT, UR4, -0x1, URZ ;  /* 0xffffffff04047890 */ /* 0x001fc8000ff1e0ff */
[----:B------:R-:W-:Y:S02]  /*0200*/  UIADD3.X UR5, UPT, UPT, UR5, -0x1, URZ, UP0, !UPT ;  /* 0xffffffff05057890 */ /* 0x000fe400087fe4ff */
[----:B------:R-:W-:-:S04]  /*0210*/  ISETP.LT.U32.AND P0, PT, R4, UR4, PT ;  /* 0x0000000404007c0c */ /* 0x000fc8000bf01070 */
[----:B------:R-:W-:-:S05]  /*0220*/  IMAD.U32 R0, RZ, RZ, UR5 ;  /* 0x00000005ff007e24 */ /* 0x000fca000f8e00ff */
[----:B------:R-:W-:-:S13]  /*0230*/  ISETP.GT.AND.EX P0, PT, R0, RZ, PT, P0 ;  /* 0x000000ff0000720c */ /* 0x000fda0003f04300 */
[----:B------:R-:W-:Y:S05]  /*0240*/  @!P0 BRA `(.L_x_27) ;  /* 0x0000000800188947 */ /* 0x000fea0003800000 */
[----:B------:R-:W0:Y:S01]  /*0250*/  LDCU.64 UR4, c[0x0][0x390] ;  /* 0x00007200ff0477ac */ /* 0x000e220008000a00 */
[----:B------:R-:W-:-:S04]  /*0260*/  IMAD.WIDE.U32 R26, R4, UR14, R10 ;  /* 0x0000000e041a7c25 */ /* 0x000fc8000f8e000a */
[C---:B------:R-:W-:Y:S01]  /*0270*/  IMAD R33, R4.reuse, UR15, R27 ;  /* 0x0000000f04217c24 */ /* 0x040fe2000f8e021b */
[----:B------:R-:W-:-:S05]  /*0280*/  IADD3 R0, P0, PT, R4, R26, RZ ;  /* 0x0000001a04007210 */ /* 0x000fca0007f1e0ff */
[----:B------:R-:W-:Y:S01]  /*0290*/  IMAD.X R3, RZ, RZ, R33, P0 ;  /* 0x000000ffff037224 */ /* 0x000fe200000e0621 */
[----:B0-----:R-:W-:-:S04]  /*02a0*/  LEA R28, P0, R0, UR4, 0x3 ;  /* 0x00000004001c7c11 */ /* 0x001fc8000f8018ff */
[----:B------:R-:W-:-:S05]  /*02b0*/  LEA.HI.X R29, R0, UR5, R3, 0x3, P0 ;  /* 0x00000005001d7c11 */ /* 0x000fca00080f1c03 */
[----:B------:R0:W5:Y:S02]  /*02c0*/  LDG.E.64 R30, desc[UR12][R28.64] ;  /* 0x0000000c1c1e7981 */ /* 0x000164000c1e1b00 */
[----:B-----5:R-:W1:Y:S01]  /*02d0*/  MUFU.RCP64H R3, R15 ;  /* 0x0000000f00037308 */ /* 0x020e620000001800 */
[----:B------:R-:W-:Y:S02]  /*02e0*/  IMAD.MOV.U32 R2, RZ, RZ, 0x1 ;  /* 0x00000001ff027424 */ /* 0x000fe400078e00ff */
[----:B------:R-:W-:-:S05]  /*02f0*/  IMAD.U32 R0, RZ, RZ, UR11 ;  /* 0x0000000bff007e24 */ /* 0x000fca000f8e00ff */
[----:B------:R-:W-:Y:S01]  /*0300*/  FSETP.GEU.AND P1, PT, |R0|, 6.5827683646048100446e-37, PT ;  /* 0x036000000000780b */ /* 0x000fe20003f2e200 */
[----:B-1----:R-:W-:-:S08]  /*0310*/  DFMA R6, -R14, R2, 1 ;  /* 0x3ff000000e06742b */ /* 0x002fd00000000102 */
[----:B------:R-:W-:-:S08]  /*0320*/  DFMA R6, R6, R6, R6 ;  /* 0x000000060606722b */ /* 0x000fd00000000006 */
[----:B------:R-:W-:-:S08]  /*0330*/  DFMA R6, R2, R6, R2 ;  /* 0x000000060206722b */ /* 0x000fd00000000002 */
[----:B------:R-:W-:-:S08]  /*0340*/  DFMA R2, -R14, R6, 1 ;  /* 0x3ff000000e02742b */ /* 0x000fd00000000106 */
[----:B------:R-:W-:-:S08]  /*0350*/  DFMA R2, R6, R2, R6 ;  /* 0x000000020602722b */ /* 0x000fd00000000006 */
[----:B------:R-:W-:-:S08]  /*0360*/  DMUL R6, R2, UR10 ;  /* 0x0000000a02067c28 */ /* 0x000fd00008000000 */
[----:B------:R-:W-:-:S08]  /*0370*/  DFMA R8, -R14, R6, UR10 ;  /* 0x0000000a0e087e2b */ /* 0x000fd00008000106 */
[----:B------:R-:W-:-:S10]  /*0380*/  DFMA R2, R2, R8, R6 ;  /* 0x000000080202722b */ /* 0x000fd40000000006 */
[----:B------:R-:W-:-:S05]  /*0390*/  FFMA R5, RZ, R15, R3 ;  /* 0x0000000fff057223 */ /* 0x000fca0000000003 */
[----:B------:R-:W-:-:S13]  /*03a0*/  FSETP.GT.AND P0, PT, |R5|, 1.469367938527859385e-39, PT ;  /* 0x001000000500780b */ /* 0x000fda0003f04200 */
[----:B0-----:R-:W-:Y:S05]  /*03b0*/  @P0 BRA P1, `(.L_x_28) ;  /* 0x00000000002c0947 */ /* 0x001fea0000800000 */
[----:B------:R-:W-:Y:S01]  /*03c0*/  IMAD.U32 R3, RZ, RZ, UR11 ;  /* 0x0000000bff037e24 */ /* 0x000fe2000f8e00ff */
[----:B------:R-:W-:Y:S01]  /*03d0*/  MOV R0, 0x450 ;  /* 0x0000045000007802 */ /* 0x000fe20000000f00 */
[----:B------:R-:W-:Y:S02]  /*03e0*/  IMAD.U32 R21, RZ, RZ, UR11 ;  /* 0x0000000bff157e24 */ /* 0x000fe4000f8e00ff */
[----:B------:R-:W-:Y:S01]  /*03f0*/  IMAD.U32 R20, RZ, RZ, UR10 ;  /* 0x0000000aff147e24 */ /* 0x000fe2000f8e00ff */
[----:B------:R-:W-:Y:S01]  /*0400*/  MOV R21, R3 ;  /* 0x0000000300157202 */ /* 0x000fe20000000f00 */
[----:B------:R-:W-:Y:S02]  /*0410*/  IMAD.U32 R2, RZ, RZ, UR10 ;  /* 0x0000000aff027e24 */ /* 0x000fe4000f8e00ff */
[----:B------:R-:W-:Y:S02]  /*0420*/  IMAD.MOV.U32 R18, RZ, RZ, R14 ;  /* 0x000000ffff127224 */ /* 0x000fe400078e000e */
[----:B------:R-:W-:-:S07]  /*0430*/  IMAD.MOV.U32 R19, RZ, RZ, R15 ;  /* 0x000000ffff137224 */ /* 0x000fce00078e000f */
[----:B------:R-:W-:Y:S05]  /*0440*/  CALL.REL.NOINC `($__internal_1_$__cuda_sm20_div_rn_f64_full) ;  /* 0x0000001000687944 */ /* 0x000fea0003c00000 */
[----:B------:R-:W-:Y:S02]  /*0450*/  IMAD.MOV.U32 R2, RZ, RZ, R34 ;  /* 0x000000ffff027224 */ /* 0x000fe400078e0022 */
[----:B------:R-:W-:-:S07]  /*0460*/  IMAD.MOV.U32 R3, RZ, RZ, R35 ;  /* 0x000000ffff037224 */ /* 0x000fce00078e0023 */
.L_x_28:
[----:B------:R-:W0:Y:S01]  /*0470*/  LDCU.128 UR16, c[0x0][0x3a0] ;  /* 0x00007400ff1077ac */ /* 0x000e220008000c00 */
[C---:B------:R-:W-:Y:S01]  /*0480*/  IMAD.SHL.U32 R22, R26.reuse, 0x8, RZ ;  /* 0x000000081a167824 */ /* 0x040fe200078e00ff */
[----:B------:R-:W-:-:S04]  /*0490*/  SHF.L.U64.HI R26, R26, 0x3, R33 ;  /* 0x000000031a1a7819 */ /* 0x000fc80000010221 */
[----:B0-----:R-:W-:-:S04]  /*04a0*/  IADD3 R18, P0, PT, R22, UR16, RZ ;  /* 0x0000001016127c10 */ /* 0x001fc8000ff1e0ff */
[----:B------:R-:W-:Y:S02]  /*04b0*/  IADD3.X R19, PT, PT, R26, UR17, RZ, P0, !PT ;  /* 0x000000111a137c10 */ /* 0x000fe400087fe4ff */
[----:B------:R-:W-:-:S03]  /*04c0*/  IADD3 R22, P0, PT, R22, UR18, RZ ;  /* 0x0000001216167c10 */ /* 0x000fc6000ff1e0ff */
[----:B------:R-:W2:Y:S01]  /*04d0*/  LDG.E.64 R16, desc[UR12][R18.64] ;  /* 0x0000000c12107981 */ /* 0x000ea2000c1e1b00 */
[----:B------:R-:W-:-:S03]  /*04e0*/  IADD3.X R23, PT, PT, R26, UR19, RZ, P0, !PT ;  /* 0x000000131a177c10 */ /* 0x000fc600087fe4ff */
[----:B------:R0:W2:Y:S04]  /*04f0*/  LDG.E.64 R20, desc[UR12][R18.64+-0x8] ;  /* 0xfffff80c12147981 */ /* 0x0000a8000c1e1b00 */
[----:B------:R-:W3:Y:S04]  /*0500*/  LDG.E.64 R8, desc[UR12][R22.64] ;  /* 0x0000000c16087981 */ /* 0x000ee8000c1e1b00 */
[----:B------:R-:W4:Y:S01]  /*0510*/  LDG.E.64 R6, desc[UR12][R22.64+-0x8] ;  /* 0xfffff80c16067981 */ /* 0x000f22000c1e1b00 */
[----:B------:R-:W1:Y:S01]  /*0520*/  MUFU.RCP64H R25, UR7 ;  /* 0x0000000700197d08 */ /* 0x000e620008001800 */
[----:B------:R-:W-:Y:S01]  /*0530*/  IMAD.U32 R26, RZ, RZ, UR6 ;  /* 0x00000006ff1a7e24 */ /* 0x000fe2000f8e00ff */
[----:B0-----:R-:W-:Y:S01]  /*0540*/  MOV R19, UR7 ;  /* 0x0000000700137c02 */ /* 0x001fe20008000f00 */
[----:B------:R-:W-:Y:S01]  /*0550*/  IMAD.U32 R27, RZ, RZ, UR7 ;  /* 0x00000007ff1b7e24 */ /* 0x000fe2000f8e00ff */
[----:B------:R-:W-:Y:S01]  /*0560*/  BSSY.RECONVERGENT B1, `(.L_x_29) ;  /* 0x000001b000017945 */ /* 0x000fe20003800200 */
[----:B------:R-:W-:-:S02]  /*0570*/  IMAD.MOV.U32 R24, RZ, RZ, 0x1 ;  /* 0x00000001ff187424 */ /* 0x000fc400078e00ff */
[----:B------:R-:W-:-:S04]  /*0580*/  IMAD.U32 R18, RZ, RZ, UR6 ;  /* 0x00000006ff127e24 */ /* 0x000fc8000f8e00ff */
[----:B-1----:R-:W-:-:S08]  /*0590*/  DFMA R26, R24, -R26, 1 ;  /* 0x3ff00000181a742b */ /* 0x002fd0000000081a */
[----:B------:R-:W-:-:S08]  /*05a0*/  DFMA R26, R26, R26, R26 ;  /* 0x0000001a1a1a722b */ /* 0x000fd0000000001a */
[----:B------:R-:W-:-:S08]  /*05b0*/  DFMA R26, R24, R26, R24 ;  /* 0x0000001a181a722b */ /* 0x000fd00000000018 */
[----:B------:R-:W-:-:S08]  /*05c0*/  DFMA R18, R26, -R18, 1 ;  /* 0x3ff000001a12742b */ /* 0x000fd00000000812 */
[----:B------:R-:W-:Y:S02]  /*05d0*/  DFMA R18, R26, R18, R26 ;  /* 0x000000121a12722b */ /* 0x000fe4000000001a */
[----:B--2---:R-:W-:-:S08]  /*05e0*/  DADD R16, -R16, R20 ;  /* 0x0000000010107229 */ /* 0x004fd00000000114 */
[----:B---3--:R-:W-:-:S08]  /*05f0*/  DADD R8, R16, R8 ;  /* 0x0000000010087229 */ /* 0x008fd00000000008 */
[----:B----4-:R-:W-:-:S08]  /*0600*/  DADD R20, R8, -R6 ;  /* 0x0000000008147229 */ /* 0x010fd00000000806 */
[----:B------:R-:W-:Y:S02]  /*0610*/  DMUL R32, R20, R18 ;  /* 0x0000001214207228 */ /* 0x000fe40000000000 */
[----:B------:R-:W-:-:S06]  /*0620*/  FSETP.GEU.AND P1, PT, |R21|, 6.5827683646048100446e-37, PT ;  /* 0x036000001500780b */ /* 0x000fcc0003f2e200 */
[----:B------:R-:W-:-:S08]  /*0630*/  DFMA R6, R32, -UR6, R20 ;  /* 0x8000000620067c2b */ /* 0x000fd00008000014 */
[----:B------:R-:W-:-:S10]  /*0640*/  DFMA R32, R18, R6, R32 ;  /* 0x000000061220722b */ /* 0x000fd40000000020 */
[----:B------:R-:W-:-:S05]  /*0650*/  FFMA R0, RZ, UR7, R33 ;  /* 0x00000007ff007c23 */ /* 0x000fca0008000021 */
[----:B------:R-:W-:-:S13]  /*0660*/  FSETP.GT.AND P0, PT, |R0|, 1.469367938527859385e-39, PT ;  /* 0x001000000000780b */ /* 0x000fda0003f04200 */
[----:B------:R-:W-:Y:S05]  /*0670*/  @P0 BRA P1, `(.L_x_30) ;  /* 0x0000000000240947 */ /* 0x000fea0000800000 */
[----:B------:R-:W-:Y:S01]  /*0680*/  IMAD.U32 R7, RZ, RZ, UR7 ;  /* 0x00000007ff077e24 */ /* 0x000fe2000f8e00ff */
[----:B------:R-:W-:Y:S01]  /*0690*/  MOV R0, 0x6f0 ;  /* 0x000006f000007802 */ /* 0x000fe20000000f00 */
[----:B------:R-:W-:Y:S02]  /*06a0*/  IMAD.U32 R19, RZ, RZ, UR7 ;  /* 0x00000007ff137e24 */ /* 0x000fe4000f8e00ff */
[----:B------:R-:W-:Y:S02]  /*06b0*/  IMAD.U32 R18, RZ, RZ, UR6 ;  /* 0x00000006ff127e24 */ /* 0x000fe4000f8e00ff */
[----:B------:R-:W-:Y:S02]  /*06c0*/  IMAD.U32 R6, RZ, RZ, UR6 ;  /* 0x00000006ff067e24 */ /* 0x000fe4000f8e00ff */
[----:B------:R-:W-:-:S07]  /*06d0*/  IMAD.MOV.U32 R19, RZ, RZ, R7 ;  /* 0x000000ffff137224 */ /* 0x000fce00078e0007 */
[----:B------:R-:W-:Y:S05]  /*06e0*/  CALL.REL.NOINC `($__internal_1_$__cuda_sm20_div_rn_f64_full) ;  /* 0x0000000c00c07944 */ /* 0x000fea0003c00000 */
[----:B------:R-:W-:Y:S02]  /*06f0*/  IMAD.MOV.U32 R32, RZ, RZ, R34 ;  /* 0x000000ffff207224 */ /* 0x000fe400078e0022 */
[----:B------:R-:W-:-:S07]  /*0700*/  IMAD.MOV.U32 R33, RZ, RZ, R35 ;  /* 0x000000ffff217224 */ /* 0x000fce00078e0023 */
.L_x_30:
[----:B------:R-:W-:Y:S05]  /*0710*/  BSYNC.RECONVERGENT B1 ;  /* 0x0000000000017941 */ /* 0x000fea0003800200 */
.L_x_29:
[----:B------:R-:W0:Y:S01]  /*0720*/  LDCU.64 UR18, c[0x0][0x3c8] ;  /* 0x00007900ff1277ac */ /* 0x000e220008000a00 */
[----:B------:R-:W-:Y:S01]  /*0730*/  IADD3 R6, P0, PT, RZ, -R4, RZ ;  /* 0x80000004ff067210 */ /* 0x000fe20007f1e0ff */
[----:B------:R-:W-:Y:S01]  /*0740*/  IMAD.MOV.U32 R8, RZ, RZ, R10 ;  /* 0x000000ffff087224 */ /* 0x000fe200078e000a */
[C---:B------:R-:W-:Y:S01]  /*0750*/  IADD3 R5, PT, PT, R4.reuse, -0x1, RZ ;  /* 0xffffffff04057810 */ /* 0x040fe20007ffe0ff */
[----:B------:R-:W1:Y:S01]  /*0760*/  LDCU.64 UR16, c[0x0][0x3b8] ;  /* 0x00007700ff1077ac */ /* 0x000e620008000a00 */
[----:B------:R-:W-:Y:S02]  /*0770*/  IMAD.MOV.U32 R9, RZ, RZ, R11 ;  /* 0x000000ffff097224 */ /* 0x000fe400078e000b */
[----:B------:R-:W-:Y:S01]  /*0780*/  IMAD.X R7, RZ, RZ, -0x1, P0 ;  /* 0xffffffffff077424 */ /* 0x000fe200000e06ff */
[----:B0-----:R-:W-:Y:S02]  /*0790*/  UIADD3 UR4, UP0, UPT, UR18, -0x1, URZ ;  /* 0xffffffff12047890 */ /* 0x001fe4000ff1e0ff */
[----:B------:R-:W-:-:S02]  /*07a0*/  IMAD.WIDE.U32 R6, R4, UR18, R6 ;  /* 0x0000001204067c25 */ /* 0x000fc4000f8e0006 */
[----:B------:R-:W-:Y:S02]  /*07b0*/  UIADD3.X UR5, UPT, UPT, UR19, -0x1, URZ, UP0, !UPT ;  /* 0xffffffff13057890 */ /* 0x000fe400087fe4ff */
[----:B------:R-:W-:Y:S01]  /*07c0*/  IMAD R7, R4, UR19, R7 ;  /* 0x0000001304077c24 */ /* 0x000fe2000f8e0207 */
[----:B------:R-:W-:Y:S01]  /*07d0*/  IADD3 R0, P0, PT, R10, R6, RZ ;  /* 0x000000060a007210 */ /* 0x000fe20007f1e0ff */
[----:B------:R-:W-:-:S04]  /*07e0*/  IMAD.WIDE.U32 R8, R5, UR4, R8 ;  /* 0x0000000405087c25 */ /* 0x000fc8000f8e0008 */
[----:B------:R-:W-:Y:S01]  /*07f0*/  IMAD R5, R5, UR5, RZ ;  /* 0x0000000505057c24 */ /* 0x000fe2000f8e02ff */
[----:B-1----:R-:W-:-:S03]  /*0800*/  LEA R6, P1, R8, UR16, 0x3 ;  /* 0x0000001008067c11 */ /* 0x002fc6000f8218ff */
[----:B------:R-:W-:Y:S02]  /*0810*/  IMAD.IADD R5, R9, 0x1, R5 ;  /* 0x0000000109057824 */ /* 0x000fe400078e0205 */
[----:B------:R-:W-:Y:S01]  /*0820*/  IMAD.X R9, R11, 0x1, R7, P0 ;  /* 0x000000010b097824 */ /* 0x000fe200000e0607 */
[----:B------:R-:W-:Y:S02]  /*0830*/  LEA R18, P0, R0, UR16, 0x3 ;  /* 0x0000001000127c11 */ /* 0x000fe4000f8018ff */
[----:B------:R-:W-:Y:S02]  /*0840*/  LEA.HI.X R7, R8, UR17, R5, 0x3, P1 ;  /* 0x0000001108077c11 */ /* 0x000fe400088f1c05 */
[----:B------:R-:W-:-:S04]  /*0850*/  LEA.HI.X R19, R0, UR17, R9, 0x3, P0 ;  /* 0x0000001100137c11 */ /* 0x000fc800080f1c09 */
[----:B------:R-:W2:Y:S04]  /*0860*/  LDG.E.64 R6, desc[UR12][R6.64+-0x8] ;  /* 0xfffff80c06067981 */ /* 0x000ea8000c1e1b00 */
[----:B------:R-:W2:Y:S01]  /*0870*/  LDG.E.64 R20, desc[UR12][R18.64+-0x8] ;  /* 0xfffff80c12147981 */ /* 0x000ea2000c1e1b00 */
[----:B------:R-:W0:Y:S01]  /*0880*/  MUFU.RCP64H R9, UR9 ;  /* 0x0000000900097d08 */ /* 0x000e220008001800 */
[----:B------:R-:W-:Y:S01]  /*0890*/  IMAD.U32 R16, RZ, RZ, UR8 ;  /* 0x00000008ff107e24 */ /* 0x000fe2000f8e00ff */
[----:B------:R-:W-:Y:S01]  /*08a0*/  BSSY.RECONVERGENT B1, `(.L_x_31) ;  /* 0x000001c000017945 */ /* 0x000fe20003800200 */
[----:B------:R-:W-:Y:S02]  /*08b0*/  IMAD.U32 R17, RZ, RZ, UR9 ;  /* 0x00000009ff117e24 */ /* 0x000fe4000f8e00ff */
[----:B------:R-:W-:-:S02]  /*08c0*/  IMAD.MOV.U32 R8, RZ, RZ, 0x1 ;  /* 0x00000001ff087424 */ /* 0x000fc400078e00ff */
[----:B------:R-:W-:Y:S02]  /*08d0*/  IMAD.U32 R26, RZ, RZ, UR10 ;  /* 0x0000000aff1a7e24 */ /* 0x000fe4000f8e00ff */
[----:B------:R-:W-:-:S06]  /*08e0*/  IMAD.U32 R27, RZ, RZ, UR11 ;  /* 0x0000000bff1b7e24 */ /* 0x000fcc000f8e00ff */
[----:B------:R-:W-:Y:S02]  /*08f0*/  DFMA R26, R12, -R26, 1 ;  /* 0x3ff000000c1a742b */ /* 0x000fe4000000081a */
[----:B0-----:R-:W-:-:S08]  /*0900*/  DFMA R16, R8, -R16, 1 ;  /* 0x3ff000000810742b */ /* 0x001fd00000000810 */
[----:B------:R-:W-:-:S08]  /*0910*/  DFMA R16, R16, R16, R16 ;  /* 0x000000101010722b */ /* 0x000fd00000000010 */
[----:B------:R-:W-:Y:S01]  /*0920*/  DFMA R16, R8, R16, R8 ;  /* 0x000000100810722b */ /* 0x000fe20000000008 */
[----:B------:R-:W-:Y:S01]  /*0930*/  IMAD.U32 R8, RZ, RZ, UR8 ;  /* 0x00000008ff087e24 */ /* 0x000fe2000f8e00ff */
[----:B------:R-:W-:-:S06]  /*0940*/  MOV R9, UR9 ;  /* 0x0000000900097c02 */ /* 0x000fcc0008000f00 */
[----:B------:R-:W-:-:S08]  /*0950*/  DFMA R8, R16, -R8, 1 ;  /* 0x3ff000001008742b */ /* 0x000fd00000000808 */
[----:B------:R-:W-:Y:S02]  /*0960*/  DFMA R8, R16, R8, R16 ;  /* 0x000000081008722b */ /* 0x000fe40000000010 */
[----:B--2---:R-:W-:-:S08]  /*0970*/  DADD R20, R20, -R6 ;  /* 0x0000000014147229 */ /* 0x004fd00000000806 */
        /* <DEDUP_REMOVED lines=14> */
.L_x_32:
[----:B------:R-:W-:Y:S05]  /*0a60*/  BSYNC.RECONVERGENT B1 ;  /* 0x0000000000017941 */ /* 0x000fea0003800200 */
.L_x_31:
[----:B------:R-:W-:-:S08]  /*0a70*/  DADD R32, R34, R32 ;  /* 0x0000000022207229 */ /* 0x000fd00000000020 */
[----:B------:R-:W-:-:S08]  /*0a80*/  DMUL R32, R32, R2 ;  /* 0x0000000220207228 */ /* 0x000fd00000000000 */
[----:B------:R-:W-:-:S07]  /*0a90*/  DFMA R26, R30, R26, R32 ;  /* 0x0000001a1e1a722b */ /* 0x000fce0000000020 */
[----:B------:R0:W-:Y:S04]  /*0aa0*/  STG.E.64 desc[UR12][R28.64], R26 ;  /* 0x0000001a1c007986 */ /* 0x0001e8000c101b0c */
.L_x_27:
[----:B------:R-:W-:Y:S05]  /*0ab0*/  BSYNC.RECONVERGENT B0 ;  /* 0x0000000000007941 */ /* 0x000fea0003800200 */
.L_x_26:
[----:B------:R-:W1:Y:S01]  /*0ac0*/  LDCU.64 UR14, c[0x0][0x3c8] ;  /* 0x00007900ff0e77ac */ /* 0x000e620008000a00 */
[----:B------:R-:W-:Y:S01]  /*0ad0*/  BSSY.RECONVERGENT B0, `(.L_x_33) ;  /* 0x0000095000007945 */ /* 0x000fe20003800200 */
[----:B------:R-:W2:Y:S01]  /*0ae0*/  LDCU.64 UR16, c[0x0][0x3d0] ;  /* 0x00007a00ff1077ac */ /* 0x000ea20008000a00 */
[----:B-1----:R-:W-:-:S04]  /*0af0*/  UIADD3 UR4, UP0, UPT, UR14, -0x1, URZ ;  /* 0xffffffff0e047890 */ /* 0x002fc8000ff1e0ff */
[----:B------:R-:W-:Y:S01]  /*0b00*/  UIADD3.X UR5, UPT, UPT, UR15, -0x1, URZ, UP0, !UPT ;  /* 0xffffffff0f057890 */ /* 0x000fe200087fe4ff */
[----:B--2---:R-:W-:Y:S02]  /*0b10*/  ISETP.GE.U32.AND P0, PT, R4, UR16, PT ;  /* 0x0000001004007c0c */ /* 0x004fe4000bf06070 */
[----:B------:R-:W-:Y:S02]  /*0b20*/  ISETP.GE.U32.AND P1, PT, R10, UR4, PT ;  /* 0x000000040a007c0c */ /* 0x000fe4000bf26070 */
[----:B------:R-:W-:Y:S01]  /*0b30*/  ISETP.GE.AND.EX P0, PT, RZ, UR17, PT, P0 ;  /* 0x00000011ff007c0c */ /* 0x000fe2000bf06300 */
[----:B------:R-:W-:-:S05]  /*0b40*/  IMAD.U32 R3, RZ, RZ, UR5 ;  /* 0x00000005ff037e24 */ /* 0x000fca000f8e00ff */
[----:B------:R-:W-:-:S04]  /*0b50*/  ISETP.LE.OR.EX P0, PT, R3, R11, P0, P1 ;  /* 0x0000000b0300720c */ /* 0x000fc80000703710 */
[----:B------:R-:W-:-:S04]  /*0b60*/  ISETP.LT.OR P0, PT, R10, 0x1, P0 ;  /* 0x000000010a00780c */ /* 0x000fc80000701670 */
[----:B------:R-:W-:-:S13]  /*0b70*/  ISETP.EQ.OR P0, PT, R4, RZ, P0 ;  /* 0x000000ff0400720c */ /* 0x000fda0000702670 */
[----:B------:R-:W-:Y:S05]  /*0b80*/  @P0 BRA `(.L_x_34) ;  /* 0x0000000800240947 */ /* 0x000fea0003800000 */
[----:B------:R-:W0:Y:S01]  /*0b90*/  LDCU.64 UR4, c[0x0][0x398] ;  /* 0x00007300ff0477ac */ /* 0x000e220008000a00 */
[----:B------:R-:W-:Y:S01]  /*0ba0*/  MOV R2, R10 ;  /* 0x0000000a00027202 */ /* 0x000fe20000000f00 */
[----:B------:R-:W-:-:S04]  /*0bb0*/  IMAD.MOV.U32 R3, RZ, RZ, R11 ;  /* 0x000000ffff037224 */ /* 0x000fc800078e000b */
[----:B------:R-:W-:-:S04]  /*0bc0*/  IMAD.WIDE.U32 R2, R4, UR14, R2 ;  /* 0x0000000e04027c25 */ /* 0x000fc8000f8e0002 */
[----:B------:R-:W-:Y:S02]  /*0bd0*/  IMAD R3, R4, UR15, R3 ;  /* 0x0000000f04037c24 */ /* 0x000fe4000f8e0203 */
[----:B------:R-:W-:-:S03]  /*0be0*/  IMAD.SHL.U32 R31, R2, 0x8, RZ ;  /* 0x00000008021f7824 */ /* 0x000fc600078e00ff */
[----:B------:R-:W-:Y:S02]  /*0bf0*/  SHF.L.U64.HI R30, R2, 0x3, R3 ;  /* 0x00000003021e7819 */ /* 0x000fe40000010203 */
[----:B0-----:R-:W-:-:S04]  /*0c00*/  IADD3 R26, P0, PT, R31, UR4, RZ ;  /* 0x000000041f1a7c10 */ /* 0x001fc8000ff1e0ff */
[----:B------:R-:W-:-:S05]  /*0c10*/  IADD3.X R27, PT, PT, R30, UR5, RZ, P0, !PT ;  /* 0x000000051e1b7c10 */ /* 0x000fca00087fe4ff */
        /* <DEDUP_REMOVED lines=17> */
[----:B------:R-:W-:Y:S01]  /*0d30*/  MOV R18, R14 ;  /* 0x0000000e00127202 */ /* 0x000fe20000000f00 */
[----:B------:R-:W-:Y:S01]  /*0d40*/  IMAD.U32 R21, RZ, RZ, UR11 ;  /* 0x0000000bff157e24 */ /* 0x000fe2000f8e00ff */
[----:B------:R-:W-:Y:S01]  /*0d50*/  MOV R0, 0xdb0 ;  /* 0x00000db000007802 */ /* 0x000fe20000000f00 */
[----:B------:R-:W-:Y:S02]  /*0d60*/  IMAD.U32 R20, RZ, RZ, UR10 ;  /* 0x0000000aff147e24 */ /* 0x000fe4000f8e00ff */
[----:B------:R-:W-:Y:S02]  /*0d70*/  IMAD.U32 R2, RZ, RZ, UR10 ;  /* 0x0000000aff027e24 */ /* 0x000fe4000f8e00ff */
[----:B------:R-:W-:Y:S02]  /*0d80*/  IMAD.MOV.U32 R19, RZ, RZ, R15 ;  /* 0x000000ffff137224 */ /* 0x000fe400078e000f */
[----:B------:R-:W-:-:S07]  /*0d90*/  IMAD.MOV.U32 R21, RZ, RZ, R3 ;  /* 0x000000ffff157224 */ /* 0x000fce00078e0003 */
[----:B------:R-:W-:Y:S05]  /*0da0*/  CALL.REL.NOINC `($__internal_1_$__cuda_sm20_div_rn_f64_full) ;  /* 0x0000000800107944 */ /* 0x000fea0003c00000 */
[----:B------:R-:W-:Y:S02]  /*0db0*/  IMAD.MOV.U32 R2, RZ, RZ, R34 ;  /* 0x000000ffff027224 */ /* 0x000fe400078e0022 */
[----:B------:R-:W-:-:S07]  /*0dc0*/  IMAD.MOV.U32 R3, RZ, RZ, R35 ;  /* 0x000000ffff037224 */ /* 0x000fce00078e0023 */
.L_x_35:
[----:B------:R-:W0:Y:S01]  /*0dd0*/  LDCU.64 UR18, c[0x0][0x3c8] ;  /* 0x00007900ff1277ac */ /* 0x000e220008000a00 */
[----:B------:R-:W-:Y:S02]  /*0de0*/  VIADD R14, R4, 0xffffffff ;  /* 0xffffffff040e7836 */ /* 0x000fe40000000000 */
[----:B------:R-:W-:Y:S01]  /*0df0*/  IMAD.MOV.U32 R6, RZ, RZ, R10 ;  /* 0x000000ffff067224 */ /* 0x000fe200078e000a */
[----:B------:R-:W1:Y:S01]  /*0e00*/  LDCU.64 UR16, c[0x0][0x3a0] ;  /* 0x00007400ff1077ac */ /* 0x000e620008000a00 */
[----:B------:R-:W-:Y:S01]  /*0e10*/  IMAD.MOV.U32 R7, RZ, RZ, R11 ;  /* 0x000000ffff077224 */ /* 0x000fe200078e000b */
[----:B------:R-:W2:Y:S01]  /*0e20*/  LDCU.64 UR4, c[0x0][0x3b0] ;  /* 0x00007600ff0477ac */ /* 0x000ea20008000a00 */
[----:B0-----:R-:W-:-:S04]  /*0e30*/  IMAD.WIDE.U32 R6, R14, UR18, R6 ;  /* 0x000000120e067c25 */ /* 0x001fc8000f8e0006 */
[----:B------:R-:W-:Y:S01]  /*0e40*/  IMAD R5, R14, UR19, R7 ;  /* 0x000000130e057c24 */ /* 0x000fe2000f8e0207 */
[----:B-1----:R-:W-:Y:S01]  /*0e50*/  IADD3 R20, P1, PT, R31, UR16, RZ ;  /* 0x000000101f147c10 */ /* 0x002fe2000ff3e0ff */
[----:B------:R-:W-:-:S03]  /*0e60*/  IMAD.SHL.U32 R8, R6, 0x8, RZ ;  /* 0x0000000806087824 */ /* 0x000fc600078e00ff */
[----:B------:R-:W-:Y:S02]  /*0e70*/  SHF.L.U64.HI R0, R6, 0x3, R5 ;  /* 0x0000000306007819 */ /* 0x000fe40000010205 */
[----:B------:R-:W-:Y:S02]  /*0e80*/  IADD3 R18, P0, PT, R8, UR16, RZ ;  /* 0x0000001008127c10 */ /* 0x000fe4000ff1e0ff */
[----:B------:R-:W-:Y:S02]  /*0e90*/  IADD3.X R21, PT, PT, R30, UR17, RZ, P1, !PT ;  /* 0x000000111e157c10 */ /* 0x000fe40008ffe4ff */
[----:B------:R-:W-:Y:S02]  /*0ea0*/  IADD3.X R19, PT, PT, R0, UR17, RZ, P0, !PT ;  /* 0x0000001100137c10 */ /* 0x000fe400087fe4ff */
[----:B--2---:R-:W-:Y:S01]  /*0eb0*/  IADD3 R16, P0, PT, R31, UR4, RZ ;  /* 0x000000041f107c10 */ /* 0x004fe2000ff1e0ff */
[----:B------:R-:W2:Y:S04]  /*0ec0*/  LDG.E.64 R6, desc[UR12][R20.64] ;  /* 0x0000000c14067981 */ /* 0x000ea8000c1e1b00 */
[----:B------:R-:W2:Y:S01]  /*0ed0*/  LDG.E.64 R18, desc[UR12][R18.64] ;  /* 0x0000000c12127981 */ /* 0x000ea2000c1e1b00 */
[----:B------:R-:W-:-:S02]  /*0ee0*/  IADD3.X R17, PT, PT, R30, UR5, RZ, P0, !PT ;  /* 0x000000051e117c10 */ /* 0x000fc400087fe4ff */
[----:B------:R-:W-:-:S04]  /*0ef0*/  IADD3 R8, P0, PT, R8, UR4, RZ ;  /* 0x0000000408087c10 */ /* 0x000fc8000ff1e0ff */
[----:B------:R-:W3:Y:S01]  /*0f00*/  LDG.E.64 R16, desc[UR12][R16.64] ;  /* 0x0000000c10107981 */ /* 0x000ee2000c1e1b00 */
[----:B------:R-:W-:-:S06]  /*0f10*/  IADD3.X R9, PT, PT, R0, UR5, RZ, P0, !PT ;  /* 0x0000000500097c10 */ /* 0x000fcc00087fe4ff */
[----:B------:R-:W4:Y:S01]  /*0f20*/  LDG.E.64 R8, desc[UR12][R8.64] ;  /* 0x0000000c08087981 */ /* 0x000f22000c1e1b00 */
[----:B------:R-:W0:Y:S01]  /*0f30*/  MUFU.RCP64H R23, UR9 ;  /* 0x0000000900177d08 */ /* 0x000e220008001800 */
[----:B------:R-:W-:Y:S01]  /*0f40*/  MOV R24, UR8 ;  /* 0x0000000800187c02 */ /* 0x000fe20008000f00 */
[----:B------:R-:W-:Y:S01]  /*0f50*/  IMAD.U32 R25, RZ, RZ, UR9 ;  /* 0x00000009ff197e24 */ /* 0x000fe2000f8e00ff */
[----:B------:R-:W-:Y:S01]  /*0f60*/  BSSY.RECONVERGENT B1, `(.L_x_36) ;  /* 0x000001c000017945 */ /* 0x000fe20003800200 */
[----:B------:R-:W-:-:S06]  /*0f70*/  IMAD.MOV.U32 R22, RZ, RZ, 0x1 ;  /* 0x00000001ff167424 */ /* 0x000fcc00078e00ff */
[----:B0-----:R-:W-:-:S08]  /*0f80*/  DFMA R24, R22, -R24, 1 ;  /* 0x3ff000001618742b */ /* 0x001fd00000000818 */
[----:B------:R-:W-:-:S08]  /*0f90*/  DFMA R24, R24, R24, R24 ;  /* 0x000000181818722b */ /* 0x000fd00000000018 */
[----:B------:R-:W-:Y:S02]  /*0fa0*/  DFMA R24, R22, R24, R22 ;  /* 0x000000181618722b */ /* 0x000fe40000000016 */
[----:B--2---:R-:W-:Y:S01]  /*0fb0*/  DADD R6, -R6, R18 ;  /* 0x0000000006067229 */ /* 0x004fe20000000112 */
[----:B------:R-:W-:Y:S02]  /*0fc0*/  IMAD.U32 R18, RZ, RZ, UR8 ;  /* 0x00000008ff127e24 */ /* 0x000fe4000f8e00ff */
[----:B------:R-:W-:-:S05]  /*0fd0*/  IMAD.U32 R19, RZ, RZ, UR9 ;  /* 0x00000009ff137e24 */ /* 0x000fca000f8e00ff */
[----:B---3--:R-:W-:Y:S02]  /*0fe0*/  DADD R6, R6, R16 ;  /* 0x0000000006067229 */ /* 0x008fe40000000010 */
[----:B------:R-:W-:-:S06]  /*0ff0*/  DFMA R18, R24, -R18, 1 ;  /* 0x3ff000001812742b */ /* 0x000fcc0000000812 */
[----:B----4-:R-:W-:Y:S02]  /*1000*/  DADD R20, R6, -R8 ;  /* 0x0000000006147229 */ /* 0x010fe40000000808 */
[----:B------:R-:W-:-:S08]  /*1010*/  DFMA R18, R24, R18, R24 ;  /* 0x000000121812722b */ /* 0x000fd00000000018 */
[----:B------:R-:W-:Y:S01]  /*1020*/  DMUL R30, R18, R20 ;  /* 0x00000014121e7228 */ /* 0x000fe20000000000 */
[----:B------:R-:W-:-:S07]  /*1030*/  FSETP.GEU.AND P1, PT, |R21|, 6.5827683646048100446e-37, PT ;  /* 0x036000001500780b */ /* 0x000fce0003f2e200 */
        /* <DEDUP_REMOVED lines=8> */
[----:B------:R-:W-:Y:S01]  /*10c0*/  IMAD.U32 R18, RZ, RZ, UR8 ;  /* 0x00000008ff127e24 */ /* 0x000fe2000f8e00ff */
[----:B------:R-:W-:Y:S01]  /*10d0*/  MOV R19, R7 ;  /* 0x0000000700137202 */ /* 0x000fe20000000f00 */
[----:B------:R-:W-:-:S07]  /*10e0*/  IMAD.U32 R6, RZ, RZ, UR8 ;  /* 0x00000008ff067e24 */ /* 0x000fce000f8e00ff */
[----:B------:R-:W-:Y:S05]  /*10f0*/  CALL.REL.NOINC `($__internal_1_$__cuda_sm20_div_rn_f64_full) ;  /* 0x00000004003c7944 */ /* 0x000fea0003c00000 */
[----:B------:R-:W-:Y:S02]  /*1100*/  IMAD.MOV.U32 R30, RZ, RZ, R34 ;  /* 0x000000ffff1e7224 */ /* 0x000fe400078e0022 */
[----:B------:R-:W-:-:S07]  /*1110*/  IMAD.MOV.U32 R31, RZ, RZ, R35 ;  /* 0x000000ffff1f7224 */ /* 0x000fce00078e0023 */
.L_x_37:
[----:B------:R-:W-:Y:S05]  /*1120*/  BSYNC.RECONVERGENT B1 ;  /* 0x0000000000017941 */ /* 0x000fea0003800200 */
.L_x_36:
[----:B------:R-:W0:Y:S01]  /*1130*/  LDCU.64 UR4, c[0x0][0x3c8] ;  /* 0x00007900ff0477ac */ /* 0x000e220008000a00 */
[----:B------:R-:W-:Y:S01]  /*1140*/  IADD3 R6, P0, PT, RZ, -R14, RZ ;  /* 0x8000000eff067210 */ /* 0x000fe20007f1e0ff */
[----:B------:R-:W1:Y:S04]  /*1150*/  LDCU.64 UR16, c[0x0][0x3b8] ;  /* 0x00007700ff1077ac */ /* 0x000e680008000a00 */
[----:B------:R-:W-:Y:S02]  /*1160*/  IMAD.X R7, RZ, RZ, -0x1, P0 ;  /* 0xffffffffff077424 */ /* 0x000fe400000e06ff */
[----:B0-----:R-:W-:-:S04]  /*1170*/  IMAD.WIDE.U32 R6, R14, UR4, R6 ;  /* 0x000000040e067c25 */ /* 0x001fc8000f8e0006 */
[----:B------:R-:W-:Y:S01]  /*1180*/  IMAD R5, R14, UR5, R7 ;  /* 0x000000050e057c24 */ /* 0x000fe2000f8e0207 */
[----:B------:R-:W-:-:S05]  /*1190*/  IADD3 R7, P0, PT, R10, R6, RZ ;  /* 0x000000060a077210 */ /* 0x000fca0007f1e0ff */
[----:B------:R-:W-:Y:S01]  /*11a0*/  IMAD.X R0, R11, 0x1, R5, P0 ;  /* 0x000000010b007824 */ /* 0x000fe200000e0605 */
[----:B-1----:R-:W-:-:S04]  /*11b0*/  LEA R6, P0, R7, UR16, 0x3 ;  /* 0x0000001007067c11 */ /* 0x002fc8000f8018ff */
[----:B------:R-:W-:-:S05]  /*11c0*/  LEA.HI.X R7, R7, UR17, R0, 0x3, P0 ;  /* 0x0000001107077c11 */ /* 0x000fca00080f1c00 */
[----:B------:R-:W2:Y:S04]  /*11d0*/  LDG.E.64 R8, desc[UR12][R6.64] ;  /* 0x0000000c06087981 */ /* 0x000ea8000c1e1b00 */
[----:B------:R-:W2:Y:S01]  /*11e0*/  LDG.E.64 R14, desc[UR12][R6.64+-0x8] ;  /* 0xfffff80c060e7981 */ /* 0x000ea2000c1e1b00 */
[----:B------:R-:W0:Y:S01]  /*11f0*/  MUFU.RCP64H R17, UR7 ;  /* 0x0000000700117d08 */ /* 0x000e220008001800 */
[----:B------:R-:W-:Y:S01]  /*1200*/  IMAD.U32 R18, RZ, RZ, UR6 ;  /* 0x00000006ff127e24 */ /* 0x000fe2000f8e00ff */
[----:B------:R-:W-:Y:S01]  /*1210*/  BSSY.RECONVERGENT B1, `(.L_x_38) ;  /* 0x000001c000017945 */ /* 0x000fe20003800200 */
[----:B------:R-:W-:Y:S02]  /*1220*/  IMAD.U32 R19, RZ, RZ, UR7 ;  /* 0x00000007ff137e24 */ /* 0x000fe4000f8e00ff */
[----:B------:R-:W-:-:S06]  /*1230*/  IMAD.MOV.U32 R16, RZ, RZ, 0x1 ;  /* 0x00000001ff107424 */ /* 0x000fcc00078e00ff */
        /* <DEDUP_REMOVED lines=11> */
[----:B------:R-:W-:Y:S01]  /*12f0*/  DFMA R34, R16, R6, R34 ;  /* 0x000000061022722b */ /* 0x000fe20000000022 */
[----:B------:R-:W-:Y:S02]  /*1300*/  IMAD.U32 R6, RZ, RZ, UR10 ;  /* 0x0000000aff067e24 */ /* 0x000fe4000f8e00ff */
[----:B------:R-:W-:-:S07]  /*1310*/  IMAD.U32 R7, RZ, RZ, UR11 ;  /* 0x0000000bff077e24 */ /* 0x000fce000f8e00ff */
[----:B------:R-:W-:Y:S01]  /*1320*/  FFMA R0, RZ, UR7, R35 ;  /* 0x00000007ff007c23 */ /* 0x000fe20008000023 */
[----:B------:R-:W-:-:S04]  /*1330*/  DFMA R12, R12, -R6, 1 ;  /* 0x3ff000000c0c742b */ /* 0x000fc80000000806 */
        /* <DEDUP_REMOVED lines=9> */
.L_x_39:
[----:B------:R-:W-:Y:S05]  /*13d0*/  BSYNC.RECONVERGENT B1 ;  /* 0x0000000000017941 */ /* 0x000fea0003800200 */
.L_x_38:
[----:B------:R-:W-:-:S08]  /*13e0*/  DADD R30, R34, R30 ;  /* 0x00000000221e7229 */ /* 0x000fd0000000001e */
[----:B------:R-:W-:-:S08]  /*13f0*/  DMUL R30, R30, R2 ;  /* 0x000000021e1e7228 */ /* 0x000fd00000000000 */
[----:B------:R-:W-:-:S07]  /*1400*/  DFMA R12, R28, R12, R30 ;  /* 0x0000000c1c0c722b */ /* 0x000fce000000001e */
[----:B------:R1:W-:Y:S04]  /*1410*/  STG.E.64 desc[UR12][R26.64], R12 ;  /* 0x0000000c1a007986 */ /* 0x0003e8000c101b0c */
.L_x_34:
[----:B------:R-:W-:Y:S05]  /*1420*/  BSYNC.RECONVERGENT B0 ;  /* 0x0000000000007941 */ /* 0x000fea0003800200 */
.L_x_33:
[----:B------:R-:W2:Y:S01]  /*1430*/  LDCU.64 UR4, c[0x0][0x3c8] ;  /* 0x00007900ff0477ac */ /* 0x000ea20008000a00 */
[----:B------:R-:W3:Y:S01]  /*1440*/  LDCU.128 UR16, c[0x0][0x380] ;  /* 0x00007000ff1077ac */ /* 0x000ee20008000c00 */
[----:B------:R-:W4:Y:S01]  /*1450*/  LDCU.128 UR20, c[0x0][0x390] ;  /* 0x00007200ff1477ac */ /* 0x000f220008000c00 */
[----:B--2---:R-:W-:-:S04]  /*1460*/  IMAD.WIDE.U32 R10, R4, UR4, R10 ;  /* 0x00000004040a7c25 */ /* 0x004fc8000f8e000a */
[C---:B------:R-:W-:Y:S01]  /*1470*/  IMAD R9, R4.reuse, UR5, R11 ;  /* 0x0000000504097c24 */ /* 0x040fe2000f8e020b */
[----:B------:R-:W-:-:S04]  /*1480*/  IADD3 R0, P0, PT, R4, R10, RZ ;  /* 0x0000000a04007210 */ /* 0x000fc80007f1e0ff */
[----:B------:R-:W-:Y:S01]  /*1490*/  SHF.L.U32 R6, R0, 0x3, RZ ;  /* 0x0000000300067819 */ /* 0x000fe200000006ff */
[----:B------:R-:W-:-:S03]  /*14a0*/  IMAD.X R3, RZ, RZ, R9, P0 ;  /* 0x000000ffff037224 */ /* 0x000fc600000e0609 */
[----:B---3--:R-:W-:Y:S02]  /*14b0*/  IADD3 R2, P0, PT, R6, UR16, RZ ;  /* 0x0000001006027c10 */ /* 0x008fe4000ff1e0ff */
[----:B------:R-:W-:Y:S02]  /*14c0*/  SHF.L.U64.HI R0, R0, 0x3, R3 ;  /* 0x0000000300007819 */ /* 0x000fe40000010203 */
[----:B----4-:R-:W-:Y:S02]  /*14d0*/  IADD3 R6, P1, PT, R6, UR20, RZ ;  /* 0x0000001406067c10 */ /* 0x010fe4000ff3e0ff */
[C---:B------:R-:W-:Y:S02]  /*14e0*/  IADD3.X R3, PT, PT, R0.reuse, UR17, RZ, P0, !PT ;  /* 0x0000001100037c10 */ /* 0x040fe400087fe4ff */
[----:B------:R-:W-:-:S03]  /*14f0*/  IADD3.X R7, PT, PT, R0, UR21, RZ, P1, !PT ;  /* 0x0000001500077c10 */ /* 0x000fc60008ffe4ff */
[----:B------:R-:W2:Y:S04]  /*1500*/  LDG.E.64 R4, desc[UR12][R2.64] ;  /* 0x0000000c02047981 */ /* 0x000ea8000c1e1b00 */
[----:B------:R-:W2:Y:S01]  /*1510*/  LDG.E.64 R6, desc[UR12][R6.64] ;  /* 0x0000000c06067981 */ /* 0x000ea2000c1e1b00 */
[C---:B------:R-:W-:Y:S01]  /*1520*/  IMAD.SHL.U32 R0, R10.reuse, 0x8, RZ ;  /* 0x000000080a007824 */ /* 0x040fe200078e00ff */
[----:B------:R-:W-:-:S04]  /*1530*/  SHF.L.U64.HI R11, R10, 0x3, R9 ;  /* 0x000000030a0b7819 */ /* 0x000fc80000010209 */
[C---:B------:R-:W-:Y:S02]  /*1540*/  IADD3 R8, P0, PT, R0.reuse, UR18, RZ ;  /* 0x0000001200087c10 */ /* 0x040fe4000ff1e0ff */
[----:B------:R-:W-:Y:S02]  /*1550*/  IADD3 R10, P1, PT, R0, UR22, RZ ;  /* 0x00000016000a7c10 */ /* 0x000fe4000ff3e0ff */
[C---:B------:R-:W-:Y:S02]  /*1560*/  IADD3.X R9, PT, PT, R11.reuse, UR19, RZ, P0, !PT ;  /* 0x000000130b097c10 */ /* 0x040fe400087fe4ff */
[----:B------:R-:W-:Y:S01]  /*1570*/  IADD3.X R11, PT, PT, R11, UR23, RZ, P1, !PT ;  /* 0x000000170b0b7c10 */ /* 0x000fe20008ffe4ff */
[----:B--2---:R-:W-:-:S07]  /*1580*/  DFMA R4, R6, UR10, R4 ;  /* 0x0000000a06047c2b */ /* 0x004fce0008000004 */
[----:B------:R-:W-:Y:S04]  /*1590*/  STG.E.64 desc[UR12][R2.64], R4 ;  /* 0x0000000402007986 */ /* 0x000fe8000c101b0c */
[----:B------:R-:W2:Y:S04]  /*15a0*/  LDG.E.64 R10, desc[UR12][R10.64] ;  /* 0x0000000c0a0a7981 */ /* 0x000ea8000c1e1b00 */
[----:B------:R-:W2:Y:S02]  /*15b0*/  LDG.E.64 R6, desc[UR12][R8.64] ;  /* 0x0000000c08067981 */ /* 0x000ea4000c1e1b00 */
[----:B--2---:R-:W-:-:S07]  /*15c0*/  DFMA R6, R10, UR10, R6 ;  /* 0x0000000a0a067c2b */ /* 0x004fce0008000006 */
[----:B------:R-:W-:Y:S01]  /*15d0*/  STG.E.64 desc[UR12][R8.64], R6 ;  /* 0x0000000608007986 */ /* 0x000fe2000c101b0c */
[----:B------:R-:W-:Y:S05]  /*15e0*/  EXIT ;  /* 0x000000000000794d */ /* 0x000fea0003800000 */
        .weak           $__internal_1_$__cuda_sm20_div_rn_f64_full
        .type           $__internal_1_$__cuda_sm20_div_rn_f64_full,@function
        .size           $__internal_1_$__cuda_sm20_div_rn_f64_full,(.L_x_47 - $__internal_1_$__cuda_sm20_div_rn_f64_full)
$__internal_1_$__cuda_sm20_div_rn_f64_full:
        /* <DEDUP_REMOVED lines=20> */
[----:B0-----:R-:W-:Y:S01]  /*1730*/  DFMA R22, R24, -R16, 1 ;  /* 0x3ff000001816742b */ /* 0x001fe20000000810 */
[----:B------:R-:W-:-:S07]  /*1740*/  IMAD.MOV.U32 R7, RZ, RZ, R5 ;  /* 0x000000ffff077224 */ /* 0x000fce00078e0005 */
        /* <DEDUP_REMOVED lines=12> */
[----:B------:R-:W-:Y:S01]  /*1810*/  DFMA R24, R34, -R16, R22 ;  /* 0x800000102218722b */ /* 0x000fe20000000016 */
[----:B------:R-:W-:-:S04]  /*1820*/  IADD3 R9, PT, PT, R8, -0x1, RZ ;  /* 0xffffffff08097810 */ /* 0x000fc80007ffe0ff */
[----:B------:R-:W-:-:S03]  /*1830*/  ISETP.GT.U32.OR P0, PT, R9, 0x7feffffe, P0 ;  /* 0x7feffffe0900780c */ /* 0x000fc60000704470 */
[----:B------:R-:W-:-:S10]  /*1840*/  DFMA R24, R36, R24, R34 ;  /* 0x000000182418722b */ /* 0x000fd40000000022 */
[----:B------:R-:W-:Y:S05]  /*1850*/  @P0 BRA `(.L_x_41) ;  /* 0x0000000000700947 */ /* 0x000fea0003800000 */
[----:B------:R-:W-:-:S04]  /*1860*/  LOP3.LUT R8, R19, 0x7ff00000, RZ, 0xc0, !PT ;  /* 0x7ff0000013087812 */ /* 0x000fc800078ec0ff */
[CC--:B------:R-:W-:Y:S02]  /*1870*/  VIADDMNMX R7, R5.reuse, -R8.reuse, 0xb9600000, !PT ;  /* 0xb960000005077446 */ /* 0x0c0fe40007800908 */
[----:B------:R-:W-:Y:S01]  /*1880*/  ISETP.GE.U32.AND P0, PT, R5, R8, PT ;  /* 0x000000080500720c */ /* 0x000fe20003f06070 */
[----:B------:R-:W-:Y:S01]  /*1890*/  IMAD.MOV.U32 R8, RZ, RZ, RZ ;  /* 0x000000ffff087224 */ /* 0x000fe200078e00ff */
[----:B------:R-:W-:Y:S02]  /*18a0*/  VIMNMX R7, PT, PT, R7, 0x46a00000, PT ;  /* 0x46a0000007077848 */ /* 0x000fe40003fe0100 */
[----:B------:R-:W-:-:S05]  /*18b0*/  SEL R6, R6, 0x63400000, !P0 ;  /* 0x6340000006067807 */ /* 0x000fca0004000000 */
[----:B------:R-:W-:-:S04]  /*18c0*/  IMAD.IADD R6, R7, 0x1, -R6 ;  /* 0x0000000107067824 */ /* 0x000fc800078e0a06 */
        /* <DEDUP_REMOVED lines=11> */
[----:B------:R-:W-:Y:S01]  /*1980*/  IADD3 R6, PT, PT, -R6, -0x43300000, RZ ;  /* 0xbcd0000006067810 */ /* 0x000fe20007ffe1ff */
[----:B------:R-:W-:-:S06]  /*1990*/  IMAD.MOV.U32 R8, RZ, RZ, RZ ;  /* 0x000000ffff087224 */ /* 0x000fcc00078e00ff */
[----:B------:R-:W-:Y:S02]  /*19a0*/  DFMA R8, R34, -R8, R24 ;  /* 0x800000082208722b */ /* 0x000fe40000000018 */
[----:B------:R-:W-:-:S08]  /*19b0*/  DMUL.RP R24, R24, R16 ;  /* 0x0000001018187228 */ /* 0x000fd00000008000 */
[----:B------:R-:W-:Y:S02]  /*19c0*/  FSETP.NEU.AND P0, PT, |R9|, R6, PT ;  /* 0x000000060900720b */ /* 0x000fe40003f0d200 */
[----:B------:R-:W-:Y:S02]  /*19d0*/  LOP3.LUT R18, R25, R18, RZ, 0x3c, !PT ;  /* 0x0000001219127212 */ /* 0x000fe400078e3cff */
[----:B------:R-:W-:Y:S02]  /*19e0*/  FSEL R6, R24, R34, !P0 ;  /* 0x0000002218067208 */ /* 0x000fe40004000000 */
[----:B------:R-:W-:-:S03]  /*19f0*/  FSEL R35, R18, R35, !P0 ;  /* 0x0000002312237208 */ /* 0x000fc60004000000 */
[----:B------:R-:W-:Y:S01]  /*1a00*/  IMAD.MOV.U32 R34, RZ, RZ, R6 ;  /* 0x000000ffff227224 */ /* 0x000fe200078e0006 */
[----:B------:R-:W-:Y:S06]  /*1a10*/  BRA `(.L_x_42) ;  /* 0x0000000000547947 */ /* 0x000fec0003800000 */
.L_x_41:
[----:B------:R-:W-:-:S14]  /*1a20*/  DSETP.NAN.AND P0, PT, R20, R20, PT ;  /* 0x000000141400722a */ /* 0x000fdc0003f08000 */
[----:B------:R-:W-:Y:S05]  /*1a30*/  @P0 BRA `(.L_x_43) ;  /* 0x0000000000440947 */ /* 0x000fea0003800000 */
[----:B------:R-:W-:-:S14]  /*1a40*/  DSETP.NAN.AND P0, PT, R18, R18, PT ;  /* 0x000000121200722a */ /* 0x000fdc0003f08000 */
[----:B------:R-:W-:Y:S05]  /*1a50*/  @P0 BRA `(.L_x_44) ;  /* 0x0000000000300947 */ /* 0x000fea0003800000 */
[----:B------:R-:W-:Y:S01]  /*1a60*/  ISETP.NE.AND P0, PT, R7, R8, PT ;  /* 0x000000080700720c */ /* 0x000fe20003f05270 */
[----:B------:R-:W-:Y:S01]  /*1a70*/  IMAD.MOV.U32 R34, RZ, RZ, 0x0 ;  /* 0x00000000ff227424 */ /* 0x000fe200078e00ff */
[----:B------:R-:W-:-:S11]  /*1a80*/  MOV R35, 0xfff80000 ;  /* 0xfff8000000237802 */ /* 0x000fd60000000f00 */
        /* <DEDUP_REMOVED lines=9> */
.L_x_44:
[----:B------:R-:W-:Y:S01]  /*1b20*/  LOP3.LUT R35, R19, 0x80000, RZ, 0xfc, !PT ;  /* 0x0008000013237812 */ /* 0x000fe200078efcff */
[----:B------:R-:W-:Y:S01]  /*1b30*/  IMAD.MOV.U32 R34, RZ, RZ, R18 ;  /* 0x000000ffff227224 */ /* 0x000fe200078e0012 */
[----:B------:R-:W-:Y:S06]  /*1b40*/  BRA `(.L_x_42) ;  /* 0x0000000000087947 */ /* 0x000fec0003800000 */
.L_x_43:
[----:B------:R-:W-:Y:S01]  /*1b50*/  LOP3.LUT R35, R21, 0x80000, RZ, 0xfc, !PT ;  /* 0x0008000015237812 */ /* 0x000fe200078efcff */
[----:B------:R-:W-:-:S07]  /*1b60*/  IMAD.MOV.U32 R34, RZ, RZ, R20 ;  /* 0x000000ffff227224 */ /* 0x000fce00078e0014 */
.L_x_42:
[----:B------:R-:W-:Y:S05]  /*1b70*/  BSYNC.RECONVERGENT B2 ;  /* 0x0000000000027941 */ /* 0x000fea0003800200 */
.L_x_40:
[----:B------:R-:W-:Y:S02]  /*1b80*/  IMAD.MOV.U32 R6, RZ, RZ, R0 ;  /* 0x000000ffff067224 */ /* 0x000fe400078e0000 */
[----:B------:R-:W-:-:S04]  /*1b90*/  IMAD.MOV.U32 R7, RZ, RZ, 0x0 ;  /* 0x00000000ff077424 */ /* 0x000fc800078e00ff */
[----:B------:R-:W-:Y:S05]  /*1ba0*/  RET.REL.NODEC R6 `(_Z11ComputeDispPdS_S_S_PKdS1_S1_S1_S1_ll) ;  /* 0xffffffe406147950 */ /* 0x000fea0003c3ffff */
.L_x_45:
        /* <DEDUP_REMOVED lines=13> */
.L_x_47:


//--------------------- .nv.shared.reserved.0     --------------------------
	.section	.nv.shared.reserved.0,"aw",@nobits
	.weak		__nv_reservedSMEM_offset_0_alias
	.size		__nv_reservedSMEM_offset_0_alias, 0, 64
	.other		__nv_reservedSMEM_offset_0_alias,@"STO_CUDA_RESERVED_SHARED STV_DEFAULT"
__nv_reservedSMEM_offset_0_alias:
	.zero		0
	.zero		64


//--------------------- .nv.constant0._Z13ComputeStressPKdS0_S0_PdS1_S1_S1_S0_ll --------------------------
	.section	.nv.constant0._Z13ComputeStressPKdS0_S0_PdS1_S1_S1_S0_ll,"a",@progbits
	.sectionflags	@""
	.align	4
.nv.constant0._Z13ComputeStressPKdS0_S0_PdS1_S1_S1_S0_ll:
	.zero		976


//--------------------- .nv.constant0._Z11ComputeDispPdS_S_S_PKdS1_S1_S1_S1_ll --------------------------
	.section	.nv.constant0._Z11ComputeDispPdS_S_S_PKdS1_S1_S1_S1_ll,"a",@progbits
	.sectionflags	@""
	.align	4
.nv.constant0._Z11ComputeDispPdS_S_S_PKdS1_S1_S1_S1_ll:
	.zero		984


//--------------------- SYMBOLS --------------------------

	.type		.nv.reservedSmem.offset0,@object
	.size		.nv.reservedSmem.offset0,0x4
